	.target	sm_90a

	.elftype	@"ET_EXEC"


//--------------------- .note.nv.tkinfo           --------------------------
	.section	.note.nv.tkinfo,"",@"SHT_NOTE"
	.sectionflags	@"SHF_NOTE_NV_TKINFO"
	.tkinfo
        /*0018*/ 	.word	0x00000002
        /*0030*/ 	.string	""
        /*0030*/ 	.string	"ptxas"
        /*0030*/ 	.string	"Cuda compilation tools, release 13.0, V13.0.88"
        /*0030*/ 	.string	"Build cuda_13.0.r13.0/compiler.36424714_0"
        /*0030*/ 	.string	"-arch sm_90a -m 64 "



//--------------------- .note.nv.cuinfo           --------------------------
	.section	.note.nv.cuinfo,"",@"SHT_NOTE"
	.sectionflags	@"SHF_NOTE_NV_CUINFO"
        /*0018*/ 	.short	0x0002
        /*001a*/ 	.short	0x005a
        /*001c*/ 	.short	0x0082
	.zero		2


//--------------------- .nv.info                  --------------------------
	.section	.nv.info,"",@"SHT_CUDA_INFO"
	.align	4


	//----- nvinfo : EIATTR_REGCOUNT
	.align		4
        /*0000*/ 	.byte	0x04, 0x2f
        /*0002*/ 	.short	(.L_15 - .L_14)
	.align		4
.L_14:
        /*0004*/ 	.word	index@(_ZN7cutlass13device_kernelINS_4gemm6kernel13GemmUniversalIN4cute5tupleIJiiiiEEENS1_10collective13CollectiveMmaINS1_34MainloopSm90TmaGmmaWarpSpecializedILi10ENS5_IJNS4_1CILi2EEENSA_ILi1EEESC_EEENS1_35KernelTmaWarpSpecializedCooperativeEEENS5_IJNSA_ILi192EEENSA_ILi512EEENSA_ILi32EEEEEEaNS5_IJlSC_lEEEaSK_NS4_8TiledMMAINS4_8MMA_AtomIJNS4_4SM904GMMA27MMA_64x256x32_S32S8S8_SS_TNEEEENS4_6LayoutISD_NS5_IJSC_NSA_ILi0EEESS_EEEEENS5_IJNS4_10UnderscoreESV_SV_EEEEENS4_13SM90_TMA_LOADENS4_14ComposedLayoutINS4_7SwizzleILi1ELi4ELi3EEENS4_18smem_ptr_flag_bitsILi8EEENSR_INS5_IJNSA_ILi8EEESI_EEENS5_IJSI_SC_EEEEEEEvNS4_8identityENS4_23SM90_TMA_LOAD_MULTICASTES18_vS19_EENS_8epilogue10collective6detail29Sm90TmaWarpSpecializedAdapterINS1D_15DefaultEpilogueIaSK_SK_NS1C_6thread17LinearCombinationIaLi1EiiLNS1H_9ScaleType4KindE0ELNS_15FloatRoundStyleE2EaEENS1_15EpilogueDefaultEEEEEvvEEEEvNT_6ParamsE)
        /*0008*/ 	.word	0x000000a8


	//----- nvinfo : EIATTR_FRAME_SIZE
	.align		4
.L_15:
        /*000c*/ 	.byte	0x04, 0x11
        /*000e*/ 	.short	(.L_17 - .L_16)
	.align		4
.L_16:
        /*0010*/ 	.word	index@(_ZN7cutlass13device_kernelINS_4gemm6kernel13GemmUniversalIN4cute5tupleIJiiiiEEENS1_10collective13CollectiveMmaINS1_34MainloopSm90TmaGmmaWarpSpecializedILi10ENS5_IJNS4_1CILi2EEENSA_ILi1EEESC_EEENS1_35KernelTmaWarpSpecializedCooperativeEEENS5_IJNSA_ILi192EEENSA_ILi512EEENSA_ILi32EEEEEEaNS5_IJlSC_lEEEaSK_NS4_8TiledMMAINS4_8MMA_AtomIJNS4_4SM904GMMA27MMA_64x256x32_S32S8S8_SS_TNEEEENS4_6LayoutISD_NS5_IJSC_NSA_ILi0EEESS_EEEEENS5_IJNS4_10UnderscoreESV_SV_EEEEENS4_13SM90_TMA_LOADENS4_14ComposedLayoutINS4_7SwizzleILi1ELi4ELi3EEENS4_18smem_ptr_flag_bitsILi8EEENSR_INS5_IJNSA_ILi8EEESI_EEENS5_IJSI_SC_EEEEEEEvNS4_8identityENS4_23SM90_TMA_LOAD_MULTICASTES18_vS19_EENS_8epilogue10collective6detail29Sm90TmaWarpSpecializedAdapterINS1D_15DefaultEpilogueIaSK_SK_NS1C_6thread17LinearCombinationIaLi1EiiLNS1H_9ScaleType4KindE0ELNS_15FloatRoundStyleE2EaEENS1_15EpilogueDefaultEEEEEvvEEEEvNT_6ParamsE)
        /*0014*/ 	.word	0x00000980


	//----- nvinfo : EIATTR_MIN_STACK_SIZE
	.align		4
.L_17:
        /*0018*/ 	.byte	0x04, 0x12
        /*001a*/ 	.short	(.L_19 - .L_18)
	.align		4
.L_18:
        /*001c*/ 	.word	index@(_ZN7cutlass13device_kernelINS_4gemm6kernel13GemmUniversalIN4cute5tupleIJiiiiEEENS1_10collective13CollectiveMmaINS1_34MainloopSm90TmaGmmaWarpSpecializedILi10ENS5_IJNS4_1CILi2EEENSA_ILi1EEESC_EEENS1_35KernelTmaWarpSpecializedCooperativeEEENS5_IJNSA_ILi192EEENSA_ILi512EEENSA_ILi32EEEEEEaNS5_IJlSC_lEEEaSK_NS4_8TiledMMAINS4_8MMA_AtomIJNS4_4SM904GMMA27MMA_64x256x32_S32S8S8_SS_TNEEEENS4_6LayoutISD_NS5_IJSC_NSA_ILi0EEESS_EEEEENS5_IJNS4_10UnderscoreESV_SV_EEEEENS4_13SM90_TMA_LOADENS4_14ComposedLayoutINS4_7SwizzleILi1ELi4ELi3EEENS4_18smem_ptr_flag_bitsILi8EEENSR_INS5_IJNSA_ILi8EEESI_EEENS5_IJSI_SC_EEEEEEEvNS4_8identityENS4_23SM90_TMA_LOAD_MULTICASTES18_vS19_EENS_8epilogue10collective6detail29Sm90TmaWarpSpecializedAdapterINS1D_15DefaultEpilogueIaSK_SK_NS1C_6thread17LinearCombinationIaLi1EiiLNS1H_9ScaleType4KindE0ELNS_15FloatRoundStyleE2EaEENS1_15EpilogueDefaultEEEEEvvEEEEvNT_6ParamsE)
        /*0020*/ 	.word	0x00000980
.L_19:


//--------------------- .nv.compat                --------------------------
	.section	.nv.compat,"",@"SHT_CUDA_COMPAT_INFO"
	.align	4
        /*0000*/ 	.byte	0x02, 0x09, 0x01, 0x00, 0x02, 0x02, 0x04, 0x00, 0x02, 0x05, 0x05, 0x00, 0x03, 0x07, 0x01, 0x01
        /*0010*/ 	.byte	0x02, 0x03, 0x01, 0x00, 0x02, 0x06, 0x01, 0x00, 0x04, 0x0b, 0x08, 0x00, 0x00, 0x00, 0x00, 0x00
        /*0020*/ 	.byte	0x00, 0x00, 0x00, 0x00


//--------------------- .nv.info._ZN7cutlass13device_kernelINS_4gemm6kernel13GemmUniversalIN4cute5tupleIJiiiiEEENS1_10collective13CollectiveMmaINS1_34MainloopSm90TmaGmmaWarpSpecializedILi10ENS5_IJNS4_1CILi2EEENSA_ILi1EEESC_EEENS1_35KernelTmaWarpSpecializedCooperativeEEENS5_IJNSA_ILi192EEENSA_ILi512EEENSA_ILi32EEEEEEaNS5_IJlSC_lEEEaSK_NS4_8TiledMMAINS4_8MMA_AtomIJNS4_4SM904GMMA27MMA_64x256x32_S32S8S8_SS_TNEEEENS4_6LayoutISD_NS5_IJSC_NSA_ILi0EEESS_EEEEENS5_IJNS4_10UnderscoreESV_SV_EEEEENS4_13SM90_TMA_LOADENS4_14ComposedLayoutINS4_7SwizzleILi1ELi4ELi3EEENS4_18smem_ptr_flag_bitsILi8EEENSR_INS5_IJNSA_ILi8EEESI_EEENS5_IJSI_SC_EEEEEEEvNS4_8identityENS4_23SM90_TMA_LOAD_MULTICASTES18_vS19_EENS_8epilogue10collective6detail29Sm90TmaWarpSpecializedAdapterINS1D_15DefaultEpilogueIaSK_SK_NS1C_6thread17LinearCombinationIaLi1EiiLNS1H_9ScaleType4KindE0ELNS_15FloatRoundStyleE2EaEENS1_15EpilogueDefaultEEEEEvvEEEEvNT_6ParamsE --------------------------
	.section	.nv.info._ZN7cutlass13device_kernelINS_4gemm6kernel13GemmUniversalIN4cute5tupleIJiiiiEEENS1_10collective13CollectiveMmaINS1_34MainloopSm90TmaGmmaWarpSpecializedILi10ENS5_IJNS4_1CILi2EEENSA_ILi1EEESC_EEENS1_35KernelTmaWarpSpecializedCooperativeEEENS5_IJNSA_ILi192EEENSA_ILi512EEENSA_ILi32EEEEEEaNS5_IJlSC_lEEEaSK_NS4_8TiledMMAINS4_8MMA_AtomIJNS4_4SM904GMMA27MMA_64x256x32_S32S8S8_SS_TNEEEENS4_6LayoutISD_NS5_IJSC_NSA_ILi0EEESS_EEEEENS5_IJNS4_10UnderscoreESV_SV_EEEEENS4_13SM90_TMA_LOADENS4_14ComposedLayoutINS4_7SwizzleILi1ELi4ELi3EEENS4_18smem_ptr_flag_bitsILi8EEENSR_INS5_IJNSA_ILi8EEESI_EEENS5_IJSI_SC_EEEEEEEvNS4_8identityENS4_23SM90_TMA_LOAD_MULTICASTES18_vS19_EENS_8epilogue10collective6detail29Sm90TmaWarpSpecializedAdapterINS1D_15DefaultEpilogueIaSK_SK_NS1C_6thread17LinearCombinationIaLi1EiiLNS1H_9ScaleType4KindE0ELNS_15FloatRoundStyleE2EaEENS1_15EpilogueDefaultEEEEEvvEEEEvNT_6ParamsE,"",@"SHT_CUDA_INFO"
	.sectionflags	@""
	.align	4


	//----- nvinfo : EIATTR_CUDA_API_VERSION
	.align		4
        /*0000*/ 	.byte	0x04, 0x37
        /*0002*/ 	.short	(.L_21 - .L_20)
.L_20:
        /*0004*/ 	.word	0x00000082


	//----- nvinfo : EIATTR_KPARAM_INFO
	.align		4
.L_21:
        /*0008*/ 	.byte	0x04, 0x17
        /*000a*/ 	.short	(.L_23 - .L_22)
.L_22:
        /*000c*/ 	.word	0x00000000
        /*0010*/ 	.short	0x0000
        /*0012*/ 	.short	0x0070
        /*0014*/ 	.byte	0x00, 0xf0, 0x01, 0x10


	//----- nvinfo : EIATTR_SPARSE_MMA_MASK
	.align		4
.L_23:
        /*0018*/ 	.byte	0x03, 0x50
        /*001a*/ 	.short	0x0000


	//----- nvinfo : EIATTR_MAXREG_COUNT
	.align		4
        /*001c*/ 	.byte	0x03, 0x1b
        /*001e*/ 	.short	0x00a8


	//----- nvinfo : EIATTR_NUM_BARRIERS
	.align		4
        /*0020*/ 	.byte	0x02, 0x4c
        /*0022*/ 	.byte	0x01
	.zero		1


	//----- nvinfo : EIATTR_EXTERNS
	.align		4
        /*0024*/ 	.byte	0x04, 0x0f
        /*0026*/ 	.short	(.L_25 - .L_24)


	//   ....[0]....
	.align		4
.L_24:
        /*0028*/ 	.word	index@(__assertfail)


	//----- nvinfo : EIATTR_ANNOTATIONS
	.align		4
.L_25:
        /*002c*/ 	.byte	0x04, 0x55
        /*002e*/ 	.short	(.L_27 - .L_26)


	//   ....[0]....
.L_26:
        /*0030*/ 	.word	0x00000001
        /*0034*/ 	.byte	0xc0, 0x08, 0x00, 0x00, 0x01, 0x00, 0x00, 0x00, 0xf0, 0x09, 0x00, 0x00, 0x01, 0x00, 0x00, 0x00
        /* <DEDUP_REMOVED lines=815> */
        /*3334*/ 	.byte	0x10, 0x1f, 0x02, 0x00, 0x01, 0x00, 0x00, 0x00, 0x20, 0x25, 0x02, 0x00


	//----- nvinfo : EIATTR_MERCURY_ISA_VERSION
	.align		4
.L_27:
        /*3340*/ 	.byte	0x03, 0x5f
        /*3342*/ 	.short	0x0101


	//----- nvinfo : EIATTR_INT_WARP_WIDE_INSTR_OFFSETS
	.align		4
        /*3344*/ 	.byte	0x04, 0x31
        /*3346*/ 	.short	(.L_29 - .L_28)


	//   ....[0]....
.L_28:
        /*3348*/ 	.word	0x00000580


	//   ....[1]....
        /*334c*/ 	.word	0x000005b0


	//   ....[2]....
        /*3350*/ 	.word	0x00000760


	//----- nvinfo : EIATTR_COOP_GROUP_MASK_REGIDS
	.align		4
.L_29:
        /*3354*/ 	.byte	0x04, 0x29
        /*3356*/ 	.short	(.L_31 - .L_30)


	//   ....[0]....
.L_30:
        /*3358*/ 	.word	0xffffffff


	//   ....[1]....
        /*335c*/ 	.word	0xffffffff


	//   ....[2]....
        /*3360*/ 	.word	0xffffffff


	//   ....[3]....
        /*3364*/ 	.word	0xffffffff


	//   ....[4]....
        /*3368*/ 	.word	0xffffffff


	//   ....[5]....
        /*336c*/ 	.word	0xffffffff


	//----- nvinfo : EIATTR_COOP_GROUP_INSTR_OFFSETS
	.align		4
.L_31:
        /*3370*/ 	.byte	0x04, 0x28
        /*3372*/ 	.short	(.L_33 - .L_32)


	//   ....[0]....
.L_32:
        /*3374*/ 	.word	0x00000070


	//   ....[1]....
        /*3378*/ 	.word	0x00000080


	//   ....[2]....
        /*337c*/ 	.word	0x00000140


	//   ....[3]....
        /*3380*/ 	.word	0x000003d0


	//   ....[4]....
        /*3384*/ 	.word	0x00000900


	//   ....[5]....
        /*3388*/ 	.word	0x00001390


	//----- nvinfo : EIATTR_REG_RECONFIG
	.align		4
.L_33:
        /*338c*/ 	.byte	0x01, 0x54
	.zero		2


	//----- nvinfo : EIATTR_SYSCALL_OFFSETS
	.align		4
        /*3390*/ 	.byte	0x04, 0x46
        /*3392*/ 	.short	(.L_35 - .L_34)


	//   ....[0]....
.L_34:
        /*3394*/ 	.word	0x00001550


	//----- nvinfo : EIATTR_MBARRIER_INSTR_OFFSETS
	.align		4
.L_35:
        /*3398*/ 	.byte	0x04, 0x39
        /*339a*/ 	.short	(.L_37 - .L_36)


	//   ....[0]....
.L_36:
        /*339c*/ 	.word	0x00000260
        /*33a0*/ 	.word	0x000000ff
        /*33a4*/ 	.word	0x00000000
        /*33a8*/ 	.short	0x0100
        /*33aa*/ 	.byte	0x08
	.zero		1


	//   ....[1]....
        /*33ac*/ 	.word	0x00000270
        /*33b0*/ 	.word	0x000000ff
        /*33b4*/ 	.word	0x00000050
        /*33b8*/ 	.short	0x0100
        /*33ba*/ 	.byte	0x08
	.zero		1


	//   ....[2]....
        /*33bc*/ 	.word	0x00000280
        /*33c0*/ 	.word	0x000000ff
        /*33c4*/ 	.word	0x00000008
        /*33c8*/ 	.short	0x0100
        /*33ca*/ 	.byte	0x08
	.zero		1


	//   ....[3]....
        /*33cc*/ 	.word	0x00000290
        /*33d0*/ 	.word	0x000000ff
        /*33d4*/ 	.word	0x00000058
        /*33d8*/ 	.short	0x0100
        /*33da*/ 	.byte	0x08
	.zero		1


	//   ....[4]....
        /*33dc*/ 	.word	0x000002a0
        /*33e0*/ 	.word	0x000000ff
        /*33e4*/ 	.word	0x00000010
        /*33e8*/ 	.short	0x0100
        /*33ea*/ 	.byte	0x08
	.zero		1


	//   ....[5]....
        /*33ec*/ 	.word	0x000002b0
        /*33f0*/ 	.word	0x000000ff
        /*33f4*/ 	.word	0x00000060
        /*33f8*/ 	.short	0x0100
        /*33fa*/ 	.byte	0x08
	.zero		1


	//   ....[6]....
        /*33fc*/ 	.word	0x000002c0
        /*3400*/ 	.word	0x000000ff
        /*3404*/ 	.word	0x00000018
        /*3408*/ 	.short	0x0100
        /*340a*/ 	.byte	0x08
	.zero		1


	//   ....[7]....
        /*340c*/ 	.word	0x000002d0
        /*3410*/ 	.word	0x000000ff
        /*3414*/ 	.word	0x00000068
        /*3418*/ 	.short	0x0100
        /*341a*/ 	.byte	0x08
	.zero		1


	//   ....[8]....
        /*341c*/ 	.word	0x000002e0
        /*3420*/ 	.word	0x000000ff
        /*3424*/ 	.word	0x00000020
        /*3428*/ 	.short	0x0100
        /*342a*/ 	.byte	0x08
	.zero		1


	//   ....[9]....
        /*342c*/ 	.word	0x000002f0
        /*3430*/ 	.word	0x000000ff
        /*3434*/ 	.word	0x00000070
        /*3438*/ 	.short	0x0100
        /*343a*/ 	.byte	0x08
	.zero		1


	//   ....[10]....
        /*343c*/ 	.word	0x00000300
        /*3440*/ 	.word	0x000000ff
        /*3444*/ 	.word	0x00000028
        /*3448*/ 	.short	0x0100
        /*344a*/ 	.byte	0x08
	.zero		1


	//   ....[11]....
        /*344c*/ 	.word	0x00000310
        /*3450*/ 	.word	0x000000ff
        /*3454*/ 	.word	0x00000078
        /*3458*/ 	.short	0x0100
        /*345a*/ 	.byte	0x08
	.zero		1


	//   ....[12]....
        /*345c*/ 	.word	0x00000320
        /*3460*/ 	.word	0x000000ff
        /*3464*/ 	.word	0x00000030
        /*3468*/ 	.short	0x0100
        /*346a*/ 	.byte	0x08
	.zero		1


	//   ....[13]....
        /*346c*/ 	.word	0x00000330
        /*3470*/ 	.word	0x000000ff
        /*3474*/ 	.word	0x00000080
        /*3478*/ 	.short	0x0100
        /*347a*/ 	.byte	0x08
	.zero		1


	//   ....[14]....
        /*347c*/ 	.word	0x00000340
        /*3480*/ 	.word	0x000000ff
        /*3484*/ 	.word	0x00000038
        /*3488*/ 	.short	0x0100
        /*348a*/ 	.byte	0x08
	.zero		1


	//   ....[15]....
        /*348c*/ 	.word	0x00000350
        /*3490*/ 	.word	0x000000ff
        /*3494*/ 	.word	0x00000088
        /*3498*/ 	.short	0x0100
        /*349a*/ 	.byte	0x08
	.zero		1


	//   ....[16]....
        /*349c*/ 	.word	0x00000360
        /*34a0*/ 	.word	0x000000ff
        /*34a4*/ 	.word	0x00000040
        /*34a8*/ 	.short	0x0100
        /*34aa*/ 	.byte	0x08
	.zero		1


	//   ....[17]....
        /*34ac*/ 	.word	0x00000370
        /*34b0*/ 	.word	0x000000ff
        /*34b4*/ 	.word	0x00000090
        /*34b8*/ 	.short	0x0100
        /*34ba*/ 	.byte	0x08
	.zero		1


	//   ....[18]....
        /*34bc*/ 	.word	0x00000380
        /*34c0*/ 	.word	0x000000ff
        /*34c4*/ 	.word	0x00000048
        /*34c8*/ 	.short	0x0100
        /*34ca*/ 	.byte	0x08
	.zero		1


	//   ....[19]....
        /*34cc*/ 	.word	0x00000390
        /*34d0*/ 	.word	0x000000ff
        /*34d4*/ 	.word	0x00000098
        /*34d8*/ 	.short	0x0100
        /*34da*/ 	.byte	0x08
	.zero		1


	//   ....[20]....
        /*34dc*/ 	.word	0x000007f0
        /*34e0*/ 	.word	0x000000ff
        /*34e4*/ 	.word	0x000000b0
        /*34e8*/ 	.short	0x0100
        /*34ea*/ 	.byte	0x06
	.zero		1


	//   ....[21]....
        /*34ec*/ 	.word	0x00000880
        /*34f0*/ 	.word	0x000000ff
        /*34f4*/ 	.word	0x000000b8
        /*34f8*/ 	.short	0x0100
        /*34fa*/ 	.byte	0x06
	.zero		1


	//   ....[22]....
        /*34fc*/ 	.word	0x00001630
        /*3500*/ 	.word	0x00000003
        /*3504*/ 	.word	0x00000000
        /*3508*/ 	.short	0x010a
        /*350a*/ 	.byte	0x3f
	.zero		1


	//   ....[23]....
        /*350c*/ 	.word	0x00001670
        /*3510*/ 	.word	0x00000003
        /*3514*/ 	.word	0x00000000
        /*3518*/ 	.short	0x010a
        /*351a*/ 	.byte	0x3f
	.zero		1


	//   ....[24]....
        /*351c*/ 	.word	0x000028d0
        /*3520*/ 	.word	0x00000005
        /*3524*/ 	.word	0x00000000
        /*3528*/ 	.short	0x010a
        /*352a*/ 	.byte	0x3f
	.zero		1


	//   ....[25]....
        /*352c*/ 	.word	0x00002910
        /*3530*/ 	.word	0x00000005
        /*3534*/ 	.word	0x00000000
        /*3538*/ 	.short	0x010a
        /*353a*/ 	.byte	0x3f
	.zero		1


	//   ....[26]....
        /*353c*/ 	.word	0x00005120
        /*3540*/ 	.word	0x00000005
        /*3544*/ 	.word	0x00000000
        /*3548*/ 	.short	0x0101
        /*354a*/ 	.byte	0x3f
	.zero		1


	//   ....[27]....
        /*354c*/ 	.word	0x00005350
        /*3550*/ 	.word	0x00000000
        /*3554*/ 	.word	0x00000000
        /*3558*/ 	.short	0x0101
        /*355a*/ 	.byte	0x3f
	.zero		1


	//   ....[28]....
        /*355c*/ 	.word	0x00021a90
        /*3560*/ 	.word	0x0000000e
        /*3564*/ 	.word	0x00000050
        /*3568*/ 	.short	0x010a
        /*356a*/ 	.byte	0x3f
	.zero		1


	//   ....[29]....
        /*356c*/ 	.word	0x00021e20
        /*3570*/ 	.word	0x00000002
        /*3574*/ 	.word	0x000000b8
        /*3578*/ 	.short	0x0101
        /*357a*/ 	.byte	0x3f
	.zero		1


	//   ....[30]....
        /*357c*/ 	.word	0x000225d0
        /*3580*/ 	.word	0x00000005
        /*3584*/ 	.word	0x00000000
        /*3588*/ 	.short	0x010a
        /*358a*/ 	.byte	0x3f
	.zero		1


	//   ....[31]....
        /*358c*/ 	.word	0x00022660
        /*3590*/ 	.word	0x00000007
        /*3594*/ 	.word	0x00000000
        /*3598*/ 	.short	0x010a
        /*359a*/ 	.byte	0x3f
	.zero		1


	//   ....[32]....
        /*359c*/ 	.word	0x000226f0
        /*35a0*/ 	.word	0x00000007
        /*35a4*/ 	.word	0x00000000
        /*35a8*/ 	.short	0x010a
        /*35aa*/ 	.byte	0x3f
	.zero		1


	//   ....[33]....
        /*35ac*/ 	.word	0x00022780
        /*35b0*/ 	.word	0x00000007
        /*35b4*/ 	.word	0x00000000
        /*35b8*/ 	.short	0x010a
        /*35ba*/ 	.byte	0x3f
	.zero		1


	//   ....[34]....
        /*35bc*/ 	.word	0x00022810
        /*35c0*/ 	.word	0x00000007
        /*35c4*/ 	.word	0x00000000
        /*35c8*/ 	.short	0x010a
        /*35ca*/ 	.byte	0x3f
	.zero		1


	//   ....[35]....
        /*35cc*/ 	.word	0x000228a0
        /*35d0*/ 	.word	0x00000007
        /*35d4*/ 	.word	0x00000000
        /*35d8*/ 	.short	0x010a
        /*35da*/ 	.byte	0x3f
	.zero		1


	//   ....[36]....
        /*35dc*/ 	.word	0x00022930
        /*35e0*/ 	.word	0x00000007
        /*35e4*/ 	.word	0x00000000
        /*35e8*/ 	.short	0x010a
        /*35ea*/ 	.byte	0x3f
	.zero		1


	//   ....[37]....
        /*35ec*/ 	.word	0x000229c0
        /*35f0*/ 	.word	0x00000007
        /*35f4*/ 	.word	0x00000000
        /*35f8*/ 	.short	0x010a
        /*35fa*/ 	.byte	0x3f
	.zero		1


	//   ....[38]....
        /*35fc*/ 	.word	0x00022a50
        /*3600*/ 	.word	0x00000007
        /*3604*/ 	.word	0x00000000
        /*3608*/ 	.short	0x010a
        /*360a*/ 	.byte	0x3f
	.zero		1


	//   ....[39]....
        /*360c*/ 	.word	0x00022ae0
        /*3610*/ 	.word	0x00000003
        /*3614*/ 	.word	0x00000000
        /*3618*/ 	.short	0x010a
        /*361a*/ 	.byte	0x3f
	.zero		1


	//   ....[40]....
        /*361c*/ 	.word	0x00022b40
        /*3620*/ 	.word	0x00000003
        /*3624*/ 	.word	0x00000000
        /*3628*/ 	.short	0x010a
        /*362a*/ 	.byte	0x3f
	.zero		1


	//   ....[41]....
        /*362c*/ 	.word	0x00022b90
        /*3630*/ 	.word	0x00000005
        /*3634*/ 	.word	0x00000000
        /*3638*/ 	.short	0x010a
        /*363a*/ 	.byte	0x3f
	.zero		1


	//   ....[42]....
        /*363c*/ 	.word	0x00022c60
        /*3640*/ 	.word	0x0000000e
        /*3644*/ 	.word	0x00000050
        /*3648*/ 	.short	0x010a
        /*364a*/ 	.byte	0x3f
	.zero		1


	//   ....[43]....
        /*364c*/ 	.word	0x00022d30
        /*3650*/ 	.word	0x00000005
        /*3654*/ 	.word	0x00000000
        /*3658*/ 	.short	0x010a
        /*365a*/ 	.byte	0x3f
	.zero		1


	//   ....[44]....
        /*365c*/ 	.word	0x00022d80
        /*3660*/ 	.word	0x00000007
        /*3664*/ 	.word	0x00000000
        /*3668*/ 	.short	0x010a
        /*366a*/ 	.byte	0x3f
	.zero		1


	//   ....[45]....
        /*366c*/ 	.word	0x00022dd0
        /*3670*/ 	.word	0x00000007
        /*3674*/ 	.word	0x00000000
        /*3678*/ 	.short	0x010a
        /*367a*/ 	.byte	0x3f
	.zero		1


	//   ....[46]....
        /*367c*/ 	.word	0x00022e20
        /*3680*/ 	.word	0x00000007
        /*3684*/ 	.word	0x00000000
        /*3688*/ 	.short	0x010a
        /*368a*/ 	.byte	0x3f
	.zero		1


	//   ....[47]....
        /*368c*/ 	.word	0x00022e70
        /*3690*/ 	.word	0x00000007
        /*3694*/ 	.word	0x00000000
        /*3698*/ 	.short	0x010a
        /*369a*/ 	.byte	0x3f
	.zero		1


	//   ....[48]....
        /*369c*/ 	.word	0x00022ec0
        /*36a0*/ 	.word	0x00000007
        /*36a4*/ 	.word	0x00000000
        /*36a8*/ 	.short	0x010a
        /*36aa*/ 	.byte	0x3f
	.zero		1


	//   ....[49]....
        /*36ac*/ 	.word	0x00022f10
        /*36b0*/ 	.word	0x00000007
        /*36b4*/ 	.word	0x00000000
        /*36b8*/ 	.short	0x010a
        /*36ba*/ 	.byte	0x3f
	.zero		1


	//   ....[50]....
        /*36bc*/ 	.word	0x00022f60
        /*36c0*/ 	.word	0x00000007
        /*36c4*/ 	.word	0x00000000
        /*36c8*/ 	.short	0x010a
        /*36ca*/ 	.byte	0x3f
	.zero		1


	//   ....[51]....
        /*36cc*/ 	.word	0x00022fb0
        /*36d0*/ 	.word	0x00000007
        /*36d4*/ 	.word	0x00000000
        /*36d8*/ 	.short	0x010a
        /*36da*/ 	.byte	0x3f
	.zero		1


	//----- nvinfo : EIATTR_NUM_MBARRIERS
	.align		4
.L_37:
        /*36dc*/ 	.byte	0x03, 0x38
        /*36de*/ 	.short	0x0016


	//----- nvinfo : EIATTR_EXIT_INSTR_OFFSETS
	.align		4
        /*36e0*/ 	.byte	0x04, 0x1c
        /*36e2*/ 	.short	(.L_39 - .L_38)


	//   ....[0]....
.L_38:
        /*36e4*/ 	.word	0x00000a80


	//   ....[1]....
        /*36e8*/ 	.word	0x000012b0


	//   ....[2]....
        /*36ec*/ 	.word	0x00021150


	//   ....[3]....
        /*36f0*/ 	.word	0x00021700


	//   ....[4]....
        /*36f4*/ 	.word	0x00022b30


	//----- nvinfo : EIATTR_MAX_THREADS
	.align		4
.L_39:
        /*36f8*/ 	.byte	0x04, 0x05
        /*36fa*/ 	.short	(.L_41 - .L_40)
.L_40:
        /*36fc*/ 	.word	0x00000180
        /*3700*/ 	.word	0x00000001
        /*3704*/ 	.word	0x00000001


	//----- nvinfo : EIATTR_CRS_STACK_SIZE
	.align		4
.L_41:
        /*3708*/ 	.byte	0x04, 0x1e
        /*370a*/ 	.short	(.L_43 - .L_42)
.L_42:
        /*370c*/ 	.word	0x00000000


	//----- nvinfo : EIATTR_CBANK_PARAM_SIZE
	.align		4
.L_43:
        /*3710*/ 	.byte	0x03, 0x19
        /*3712*/ 	.short	0x0470


	//----- nvinfo : EIATTR_PARAM_CBANK
	.align		4
        /*3714*/ 	.byte	0x04, 0x0a
        /*3716*/ 	.short	(.L_45 - .L_44)
	.align		4
.L_44:
        /*3718*/ 	.word	index@(.nv.constant0._ZN7cutlass13device_kernelINS_4gemm6kernel13GemmUniversalIN4cute5tupleIJiiiiEEENS1_10collective13CollectiveMmaINS1_34MainloopSm90TmaGmmaWarpSpecializedILi10ENS5_IJNS4_1CILi2EEENSA_ILi1EEESC_EEENS1_35KernelTmaWarpSpecializedCooperativeEEENS5_IJNSA_ILi192EEENSA_ILi512EEENSA_ILi32EEEEEEaNS5_IJlSC_lEEEaSK_NS4_8TiledMMAINS4_8MMA_AtomIJNS4_4SM904GMMA27MMA_64x256x32_S32S8S8_SS_TNEEEENS4_6LayoutISD_NS5_IJSC_NSA_ILi0EEESS_EEEEENS5_IJNS4_10UnderscoreESV_SV_EEEEENS4_13SM90_TMA_LOADENS4_14ComposedLayoutINS4_7SwizzleILi1ELi4ELi3EEENS4_18smem_ptr_flag_bitsILi8EEENSR_INS5_IJNSA_ILi8EEESI_EEENS5_IJSI_SC_EEEEEEEvNS4_8identityENS4_23SM90_TMA_LOAD_MULTICASTES18_vS19_EENS_8epilogue10collective6detail29Sm90TmaWarpSpecializedAdapterINS1D_15DefaultEpilogueIaSK_SK_NS1C_6thread17LinearCombinationIaLi1EiiLNS1H_9ScaleType4KindE0ELNS_15FloatRoundStyleE2EaEENS1_15EpilogueDefaultEEEEEvvEEEEvNT_6ParamsE)
        /*371c*/ 	.short	0x0210
        /*371e*/ 	.short	0x0470


	//----- nvinfo : EIATTR_SW_WAR
	.align		4
.L_45:
        /*3720*/ 	.byte	0x04, 0x36
        /*3722*/ 	.short	(.L_47 - .L_46)
.L_46:
        /*3724*/ 	.word	0x00000008
.L_47:


//--------------------- .nv.callgraph             --------------------------
	.section	.nv.callgraph,"",@"SHT_CUDA_CALLGRAPH"
	.align	4
	.sectionentsize	8
	.align		4
        /*0000*/ 	.word	0x00000000
	.align		4
        /*0004*/ 	.word	0xffffffff
	.align		4
        /*0008*/ 	.word	index@(_ZN7cutlass13device_kernelINS_4gemm6kernel13GemmUniversalIN4cute5tupleIJiiiiEEENS1_10collective13CollectiveMmaINS1_34MainloopSm90TmaGmmaWarpSpecializedILi10ENS5_IJNS4_1CILi2EEENSA_ILi1EEESC_EEENS1_35KernelTmaWarpSpecializedCooperativeEEENS5_IJNSA_ILi192EEENSA_ILi512EEENSA_ILi32EEEEEEaNS5_IJlSC_lEEEaSK_NS4_8TiledMMAINS4_8MMA_AtomIJNS4_4SM904GMMA27MMA_64x256x32_S32S8S8_SS_TNEEEENS4_6LayoutISD_NS5_IJSC_NSA_ILi0EEESS_EEEEENS5_IJNS4_10UnderscoreESV_SV_EEEEENS4_13SM90_TMA_LOADENS4_14ComposedLayoutINS4_7SwizzleILi1ELi4ELi3EEENS4_18smem_ptr_flag_bitsILi8EEENSR_INS5_IJNSA_ILi8EEESI_EEENS5_IJSI_SC_EEEEEEEvNS4_8identityENS4_23SM90_TMA_LOAD_MULTICASTES18_vS19_EENS_8epilogue10collective6detail29Sm90TmaWarpSpecializedAdapterINS1D_15DefaultEpilogueIaSK_SK_NS1C_6thread17LinearCombinationIaLi1EiiLNS1H_9ScaleType4KindE0ELNS_15FloatRoundStyleE2EaEENS1_15EpilogueDefaultEEEEEvvEEEEvNT_6ParamsE)
	.align		4
        /*000c*/ 	.word	index@(__assertfail)
	.align		4
        /*0010*/ 	.word	0x00000000
	.align		4
        /*0014*/ 	.word	0xfffffffe
	.align		4
        /*0018*/ 	.word	0x00000000
	.align		4
        /*001c*/ 	.word	0xfffffffd
	.align		4
        /*0020*/ 	.word	0x00000000
	.align		4
        /*0024*/ 	.word	0xfffffffc


//--------------------- .nv.constant4             --------------------------
	.section	.nv.constant4,"a",@progbits
	.align	8
	.align		8
.nv.constant4:
        /*0000*/ 	.dword	__assertfail
	.align		8
        /*0008*/ 	.dword	__unnamed_1
	.align		8
        /*0010*/ 	.dword	_ZN40_INTERNAL_5b42ef75_4_k_cu_2751e323_159614cuda3std3__45__cpo5beginE
	.align		8
        /*0018*/ 	.dword	_ZN40_INTERNAL_5b42ef75_4_k_cu_2751e323_159614cuda3std3__45__cpo3endE
	.align		8
        /*0020*/ 	.dword	_ZN40_INTERNAL_5b42ef75_4_k_cu_2751e323_159614cuda3std3__45__cpo6cbeginE
	.align		8
        /*0028*/ 	.dword	_ZN40_INTERNAL_5b42ef75_4_k_cu_2751e323_159614cuda3std3__45__cpo4cendE
	.align		8
        /*0030*/ 	.dword	_ZN40_INTERNAL_5b42ef75_4_k_cu_2751e323_159614cuda3std3__442_GLOBAL__N__5b42ef75_4_k_cu_2751e323_159616ignoreE
	.align		8
        /*0038*/ 	.dword	_ZN40_INTERNAL_5b42ef75_4_k_cu_2751e323_159614cuda3std3__419piecewise_constructE
	.align		8
        /*0040*/ 	.dword	_ZN40_INTERNAL_5b42ef75_4_k_cu_2751e323_159614cuda3std3__48in_placeE
	.align		8
        /*0048*/ 	.dword	_ZN40_INTERNAL_5b42ef75_4_k_cu_2751e323_159614cuda3std6ranges3__45__cpo4swapE
	.align		8
        /*0050*/ 	.dword	_ZN40_INTERNAL_5b42ef75_4_k_cu_2751e323_159614cuda3std6ranges3__45__cpo9iter_moveE
	.align		8
        /*0058*/ 	.dword	_ZN40_INTERNAL_5b42ef75_4_k_cu_2751e323_159614cute7productE
	.align		8
        /*0060*/ 	.dword	_ZN40_INTERNAL_5b42ef75_4_k_cu_2751e323_159614cute1_E
	.align		8
        /*0068*/ 	.dword	$str$22
	.align		8
        /*0070*/ 	.dword	$str$23


//--------------------- .text._ZN7cutlass13device_kernelINS_4gemm6kernel13GemmUniversalIN4cute5tupleIJiiiiEEENS1_10collective13CollectiveMmaINS1_34MainloopSm90TmaGmmaWarpSpecializedILi10ENS5_IJNS4_1CILi2EEENSA_ILi1EEESC_EEENS1_35KernelTmaWarpSpecializedCooperativeEEENS5_IJNSA_ILi192EEENSA_ILi512EEENSA_ILi32EEEEEEaNS5_IJlSC_lEEEaSK_NS4_8TiledMMAINS4_8MMA_AtomIJNS4_4SM904GMMA27MMA_64x256x32_S32S8S8_SS_TNEEEENS4_6LayoutISD_NS5_IJSC_NSA_ILi0EEESS_EEEEENS5_IJNS4_10UnderscoreESV_SV_EEEEENS4_13SM90_TMA_LOADENS4_14ComposedLayoutINS4_7SwizzleILi1ELi4ELi3EEENS4_18smem_ptr_flag_bitsILi8EEENSR_INS5_IJNSA_ILi8EEESI_EEENS5_IJSI_SC_EEEEEEEvNS4_8identityENS4_23SM90_TMA_LOAD_MULTICASTES18_vS19_EENS_8epilogue10collective6detail29Sm90TmaWarpSpecializedAdapterINS1D_15DefaultEpilogueIaSK_SK_NS1C_6thread17LinearCombinationIaLi1EiiLNS1H_9ScaleType4KindE0ELNS_15FloatRoundStyleE2EaEENS1_15EpilogueDefaultEEEEEvvEEEEvNT_6ParamsE --------------------------
	.section	.text._ZN7cutlass13device_kernelINS_4gemm6kernel13GemmUniversalIN4cute5tupleIJiiiiEEENS1_10collective13CollectiveMmaINS1_34MainloopSm90TmaGmmaWarpSpecializedILi10ENS5_IJNS4_1CILi2EEENSA_ILi1EEESC_EEENS1_35KernelTmaWarpSpecializedCooperativeEEENS5_IJNSA_ILi192EEENSA_ILi512EEENSA_ILi32EEEEEEaNS5_IJlSC_lEEEaSK_NS4_8TiledMMAINS4_8MMA_AtomIJNS4_4SM904GMMA27MMA_64x256x32_S32S8S8_SS_TNEEEENS4_6LayoutISD_NS5_IJSC_NSA_ILi0EEESS_EEEEENS5_IJNS4_10UnderscoreESV_SV_EEEEENS4_13SM90_TMA_LOADENS4_14ComposedLayoutINS4_7SwizzleILi1ELi4ELi3EEENS4_18smem_ptr_flag_bitsILi8EEENSR_INS5_IJNSA_ILi8EEESI_EEENS5_IJSI_SC_EEEEEEEvNS4_8identityENS4_23SM90_TMA_LOAD_MULTICASTES18_vS19_EENS_8epilogue10collective6detail29Sm90TmaWarpSpecializedAdapterINS1D_15DefaultEpilogueIaSK_SK_NS1C_6thread17LinearCombinationIaLi1EiiLNS1H_9ScaleType4KindE0ELNS_15FloatRoundStyleE2EaEENS1_15EpilogueDefaultEEEEEvvEEEEvNT_6ParamsE,"ax",@progbits
	.align	128
.text._ZN7cutlass13device_kernelINS_4gemm6kernel13GemmUniversalIN4cute5tupleIJiiiiEEENS1_10collective13CollectiveMmaINS1_34MainloopSm90TmaGmmaWarpSpecializedILi10ENS5_IJNS4_1CILi2EEENSA_ILi1EEESC_EEENS1_35KernelTmaWarpSpecializedCooperativeEEENS5_IJNSA_ILi192EEENSA_ILi512EEENSA_ILi32EEEEEEaNS5_IJlSC_lEEEaSK_NS4_8TiledMMAINS4_8MMA_AtomIJNS4_4SM904GMMA27MMA_64x256x32_S32S8S8_SS_TNEEEENS4_6LayoutISD_NS5_IJSC_NSA_ILi0EEESS_EEEEENS5_IJNS4_10UnderscoreESV_SV_EEEEENS4_13SM90_TMA_LOADENS4_14ComposedLayoutINS4_7SwizzleILi1ELi4ELi3EEENS4_18smem_ptr_flag_bitsILi8EEENSR_INS5_IJNSA_ILi8EEESI_EEENS5_IJSI_SC_EEEEEEEvNS4_8identityENS4_23SM90_TMA_LOAD_MULTICASTES18_vS19_EENS_8epilogue10collective6detail29Sm90TmaWarpSpecializedAdapterINS1D_15DefaultEpilogueIaSK_SK_NS1C_6thread17LinearCombinationIaLi1EiiLNS1H_9ScaleType4KindE0ELNS_15FloatRoundStyleE2EaEENS1_15EpilogueDefaultEEEEEvvEEEEvNT_6ParamsE:
        .type           _ZN7cutlass13device_kernelINS_4gemm6kernel13GemmUniversalIN4cute5tupleIJiiiiEEENS1_10collective13CollectiveMmaINS1_34MainloopSm90TmaGmmaWarpSpecializedILi10ENS5_IJNS4_1CILi2EEENSA_ILi1EEESC_EEENS1_35KernelTmaWarpSpecializedCooperativeEEENS5_IJNSA_ILi192EEENSA_ILi512EEENSA_ILi32EEEEEEaNS5_IJlSC_lEEEaSK_NS4_8TiledMMAINS4_8MMA_AtomIJNS4_4SM904GMMA27MMA_64x256x32_S32S8S8_SS_TNEEEENS4_6LayoutISD_NS5_IJSC_NSA_ILi0EEESS_EEEEENS5_IJNS4_10UnderscoreESV_SV_EEEEENS4_13SM90_TMA_LOADENS4_14ComposedLayoutINS4_7SwizzleILi1ELi4ELi3EEENS4_18smem_ptr_flag_bitsILi8EEENSR_INS5_IJNSA_ILi8EEESI_EEENS5_IJSI_SC_EEEEEEEvNS4_8identityENS4_23SM90_TMA_LOAD_MULTICASTES18_vS19_EENS_8epilogue10collective6detail29Sm90TmaWarpSpecializedAdapterINS1D_15DefaultEpilogueIaSK_SK_NS1C_6thread17LinearCombinationIaLi1EiiLNS1H_9ScaleType4KindE0ELNS_15FloatRoundStyleE2EaEENS1_15EpilogueDefaultEEEEEvvEEEEvNT_6ParamsE,@function
        .size           _ZN7cutlass13device_kernelINS_4gemm6kernel13GemmUniversalIN4cute5tupleIJiiiiEEENS1_10collective13CollectiveMmaINS1_34MainloopSm90TmaGmmaWarpSpecializedILi10ENS5_IJNS4_1CILi2EEENSA_ILi1EEESC_EEENS1_35KernelTmaWarpSpecializedCooperativeEEENS5_IJNSA_ILi192EEENSA_ILi512EEENSA_ILi32EEEEEEaNS5_IJlSC_lEEEaSK_NS4_8TiledMMAINS4_8MMA_AtomIJNS4_4SM904GMMA27MMA_64x256x32_S32S8S8_SS_TNEEEENS4_6LayoutISD_NS5_IJSC_NSA_ILi0EEESS_EEEEENS5_IJNS4_10UnderscoreESV_SV_EEEEENS4_13SM90_TMA_LOADENS4_14ComposedLayoutINS4_7SwizzleILi1ELi4ELi3EEENS4_18smem_ptr_flag_bitsILi8EEENSR_INS5_IJNSA_ILi8EEESI_EEENS5_IJSI_SC_EEEEEEEvNS4_8identityENS4_23SM90_TMA_LOAD_MULTICASTES18_vS19_EENS_8epilogue10collective6detail29Sm90TmaWarpSpecializedAdapterINS1D_15DefaultEpilogueIaSK_SK_NS1C_6thread17LinearCombinationIaLi1EiiLNS1H_9ScaleType4KindE0ELNS_15FloatRoundStyleE2EaEENS1_15EpilogueDefaultEEEEEvvEEEEvNT_6ParamsE,(.L_x_1112 - _ZN7cutlass13device_kernelINS_4gemm6kernel13GemmUniversalIN4cute5tupleIJiiiiEEENS1_10collective13CollectiveMmaINS1_34MainloopSm90TmaGmmaWarpSpecializedILi10ENS5_IJNS4_1CILi2EEENSA_ILi1EEESC_EEENS1_35KernelTmaWarpSpecializedCooperativeEEENS5_IJNSA_ILi192EEENSA_ILi512EEENSA_ILi32EEEEEEaNS5_IJlSC_lEEEaSK_NS4_8TiledMMAINS4_8MMA_AtomIJNS4_4SM904GMMA27MMA_64x256x32_S32S8S8_SS_TNEEEENS4_6LayoutISD_NS5_IJSC_NSA_ILi0EEESS_EEEEENS5_IJNS4_10UnderscoreESV_SV_EEEEENS4_13SM90_TMA_LOADENS4_14ComposedLayoutINS4_7SwizzleILi1ELi4ELi3EEENS4_18smem_ptr_flag_bitsILi8EEENSR_INS5_IJNSA_ILi8EEESI_EEENS5_IJSI_SC_EEEEEEEvNS4_8identityENS4_23SM90_TMA_LOAD_MULTICASTES18_vS19_EENS_8epilogue10collective6detail29Sm90TmaWarpSpecializedAdapterINS1D_15DefaultEpilogueIaSK_SK_NS1C_6thread17LinearCombinationIaLi1EiiLNS1H_9ScaleType4KindE0ELNS_15FloatRoundStyleE2EaEENS1_15EpilogueDefaultEEEEEvvEEEEvNT_6ParamsE)
        .other          _ZN7cutlass13device_kernelINS_4gemm6kernel13GemmUniversalIN4cute5tupleIJiiiiEEENS1_10collective13CollectiveMmaINS1_34MainloopSm90TmaGmmaWarpSpecializedILi10ENS5_IJNS4_1CILi2EEENSA_ILi1EEESC_EEENS1_35KernelTmaWarpSpecializedCooperativeEEENS5_IJNSA_ILi192EEENSA_ILi512EEENSA_ILi32EEEEEEaNS5_IJlSC_lEEEaSK_NS4_8TiledMMAINS4_8MMA_AtomIJNS4_4SM904GMMA27MMA_64x256x32_S32S8S8_SS_TNEEEENS4_6LayoutISD_NS5_IJSC_NSA_ILi0EEESS_EEEEENS5_IJNS4_10UnderscoreESV_SV_EEEEENS4_13SM90_TMA_LOADENS4_14ComposedLayoutINS4_7SwizzleILi1ELi4ELi3EEENS4_18smem_ptr_flag_bitsILi8EEENSR_INS5_IJNSA_ILi8EEESI_EEENS5_IJSI_SC_EEEEEEEvNS4_8identityENS4_23SM90_TMA_LOAD_MULTICASTES18_vS19_EENS_8epilogue10collective6detail29Sm90TmaWarpSpecializedAdapterINS1D_15DefaultEpilogueIaSK_SK_NS1C_6thread17LinearCombinationIaLi1EiiLNS1H_9ScaleType4KindE0ELNS_15FloatRoundStyleE2EaEENS1_15EpilogueDefaultEEEEEvvEEEEvNT_6ParamsE,@"STO_CUDA_ENTRY STV_DEFAULT"
_ZN7cutlass13device_kernelINS_4gemm6kernel13GemmUniversalIN4cute5tupleIJiiiiEEENS1_10collective13CollectiveMmaINS1_34MainloopSm90TmaGmmaWarpSpecializedILi10ENS5_IJNS4_1CILi2EEENSA_ILi1EEESC_EEENS1_35KernelTmaWarpSpecializedCooperativeEEENS5_IJNSA_ILi192EEENSA_ILi512EEENSA_ILi32EEEEEEaNS5_IJlSC_lEEEaSK_NS4_8TiledMMAINS4_8MMA_AtomIJNS4_4SM904GMMA27MMA_64x256x32_S32S8S8_SS_TNEEEENS4_6LayoutISD_NS5_IJSC_NSA_ILi0EEESS_EEEEENS5_IJNS4_10UnderscoreESV_SV_EEEEENS4_13SM90_TMA_LOADENS4_14ComposedLayoutINS4_7SwizzleILi1ELi4ELi3EEENS4_18smem_ptr_flag_bitsILi8EEENSR_INS5_IJNSA_ILi8EEESI_EEENS5_IJSI_SC_EEEEEEEvNS4_8identityENS4_23SM90_TMA_LOAD_MULTICASTES18_vS19_EENS_8epilogue10collective6detail29Sm90TmaWarpSpecializedAdapterINS1D_15DefaultEpilogueIaSK_SK_NS1C_6thread17LinearCombinationIaLi1EiiLNS1H_9ScaleType4KindE0ELNS_15FloatRoundStyleE2EaEENS1_15EpilogueDefaultEEEEEvvEEEEvNT_6ParamsE:
[----:B------:R-:W0:Y:S02]  /*0000*/  LDC R1, c[0x0][0x28] ;  /* 0x00000a00ff017b82 */ /* 0x000e240000000800 */
[----:B0-----:R-:W-:Y:S01]  /*0010*/  VIADD R1, R1, 0xfffff680 ;  /* 0xfffff68001017836 */ /* 0x001fe20000000000 */
[----:B------:R-:W0:Y:S01]  /*0020*/  S2R R6, SR_TID.X ;  /* 0x0000000000067919 */ /* 0x000e220000002100 */
[----:B------:R-:W-:Y:S01]  /*0030*/  ELECT P0, URZ, PT ;  /* 0x00000000003f782f */ /* 0x000fe20003800000 */
[----:B------:R-:W-:Y:S01]  /*0040*/  BSSY B0, `(.L_x_0) ;  /* 0x000000f000007945 */ /* 0x000fe20003800000 */
[--C-:B0-----:R-:W-:Y:S02]  /*0050*/  SHF.R.U32.HI R0, RZ, 0x5, R6.reuse ;  /* 0x00000005ff007819 */ /* 0x101fe40000011606 */
[----:B------:R-:W-:-:S03]  /*0060*/  SHF.R.U32.HI R3, RZ, 0x7, R6 ;  /* 0x00000007ff037819 */ /* 0x000fc60000011606 */
[----:B------:R-:W0:Y:S04]  /*0070*/  SHFL.IDX PT, R2, R0, RZ, 0x1f ;  /* 0x00001fff00027589 */ /* 0x000e2800000e0000 */
[----:B------:R1:W2:Y:S01]  /*0080*/  SHFL.IDX PT, R5, R3, RZ, 0x1f ;  /* 0x00001fff03057589 */ /* 0x0002a200000e0000 */
[----:B0-----:R-:W-:-:S13]  /*0090*/  ISETP.NE.OR P0, PT, R2, RZ, !P0 ;  /* 0x000000ff0200720c */ /* 0x001fda0004705670 */
[----:B-12---:R-:W-:Y:S05]  /*00a0*/  @P0 BRA `(.L_x_1) ;  /* 0x0000000000200947 */ /* 0x006fea0003800000 */
[----:B------:R-:W-:Y:S02]  /*00b0*/  ULDC.64 UR4, c[0x0][0x198] ;  /* 0x0000660000047ab9 */ /* 0x000fe40000000a00 */
[----:B------:R-:W-:Y:S02]  /*00c0*/  UIADD3 UR6, UP0, UR4, 0xf0, URZ ;  /* 0x000000f004067890 */ /* 0x000fe4000ff1e03f */
[----:B------:R-:W-:Y:S02]  /*00d0*/  UIADD3 UR4, UP1, UR4, 0x1f0, URZ ;  /* 0x000001f004047890 */ /* 0x000fe4000ff3e03f */
[----:B------:R-:W-:Y:S02]  /*00e0*/  UIADD3.X UR7, URZ, UR5, URZ, UP0, !UPT ;  /* 0x000000053f077290 */ /* 0x000fe400087fe43f */
[----:B------:R-:W-:-:S07]  /*00f0*/  UIADD3.X UR5, URZ, UR5, URZ, UP1, !UPT ;  /* 0x000000053f057290 */ /* 0x000fce0008ffe43f */
[----:B------:R0:W-:Y:S02]  /*0100*/  UTMACCTL.PF [UR6] ;  /* 0x00000000060079b9 */ /* 0x0001e40008040000 */
[----:B------:R0:W-:Y:S02]  /*0110*/  UTMACCTL.PF [UR4] ;  /* 0x00000000040079b9 */ /* 0x0001e40008040000 */
[----:B0-----:R-:W-:Y:S01]  /*0120*/  NOP ;  /* 0x0000000000007918 */ /* 0x001fe20000000000 */
.L_x_1:
[----:B------:R-:W-:Y:S05]  /*0130*/  BSYNC B0 ;  /* 0x0000000000007941 */ /* 0x000fea0003800000 */
.L_x_0:
[----:B------:R-:W0:Y:S02]  /*0140*/  SHFL.IDX PT, R3, R0, RZ, 0x1f ;  /* 0x00001fff00037589 */ /* 0x000e2400000e0000 */
[----:B0-----:R-:W-:-:S13]  /*0150*/  ISETP.NE.AND P0, PT, R3, RZ, PT ;  /* 0x000000ff0300720c */ /* 0x001fda0003f05270 */
[----:B------:R-:W-:Y:S05]  /*0160*/  @P0 BRA `(.L_x_2) ;  /* 0x0000000000940947 */ /* 0x000fea0003800000 */
[----:B------:R-:W-:Y:S01]  /*0170*/  ELECT P0, URZ, PT ;  /* 0x00000000003f782f */ /* 0x000fe20003800000 */
[----:B------:R-:W-:-:S12]  /*0180*/  BSSY B0, `(.L_x_2) ;  /* 0x0000023000007945 */ /* 0x000fd80003800000 */
[----:B------:R-:W-:Y:S05]  /*0190*/  @!P0 BRA `(.L_x_3) ;  /* 0x0000000000848947 */ /* 0x000fea0003800000 */
[----:B------:R-:W0:Y:S01]  /*01a0*/  S2UR UR8, SR_CgaCtaId ;  /* 0x00000000000879c3 */ /* 0x000e220000008800 */
[----:B------:R-:W-:Y:S01]  /*01b0*/  UMOV UR4, 0x400 ;  /* 0x0000040000047882 */ /* 0x000fe20000000000 */
[----:B------:R-:W-:Y:S01]  /*01c0*/  UMOV UR5, 0x1 ;  /* 0x0000000100057882 */ /* 0x000fe20000000000 */
[----:B------:R-:W-:Y:S02]  /*01d0*/  UMOV UR6, 0x4 ;  /* 0x0000000400067882 */ /* 0x000fe40000000000 */
[----:B------:R-:W-:-:S04]  /*01e0*/  UIADD3 UR6, -UR6, 0x100000, URZ ;  /* 0x0010000006067890 */ /* 0x000fc8000fffe13f */
[----:B------:R-:W-:Y:S02]  /*01f0*/  USHF.L.U32 UR7, UR6, 0xb, URZ ;  /* 0x0000000b06077899 */ /* 0x000fe4000800063f */
[----:B------:R-:W-:Y:S02]  /*0200*/  USHF.L.U32 UR6, UR6, 0x1, URZ ;  /* 0x0000000106067899 */ /* 0x000fe4000800063f */
[----:B0-----:R-:W-:Y:S02]  /*0210*/  ULEA UR8, UR8, UR4, 0x18 ;  /* 0x0000000408087291 */ /* 0x001fe4000f8ec03f */
[----:B------:R-:W-:-:S04]  /*0220*/  UIADD3 UR4, -UR5, 0x100000, URZ ;  /* 0x0010000005047890 */ /* 0x000fc8000fffe13f */
[----:B------:R-:W-:Y:S02]  /*0230*/  USHF.L.U32 UR5, UR4, 0xb, URZ ;  /* 0x0000000b04057899 */ /* 0x000fe4000800063f */
[----:B------:R-:W-:Y:S01]  /*0240*/  USHF.L.U32 UR4, UR4, 0x1, URZ ;  /* 0x0000000104047899 */ /* 0x000fe2000800063f */
[----:B------:R-:W0:Y:S11]  /*0250*/  FENCE.VIEW.ASYNC.S ;  /* 0x00000000000073c6 */ /* 0x000e360000000000 */
[----:B0-----:R0:W1:Y:S01]  /*0260*/  SYNCS.EXCH.64 URZ, [UR8], UR4 ;  /* 0x00000004083f75b2 */ /* 0x0010620008000100 */
[----:B------:R0:W2:Y:S01]  /*0270*/  SYNCS.EXCH.64 URZ, [UR8+0x50], UR6 ;  /* 0x00005006083f75b2 */ /* 0x0000a20008000100 */
[----:B------:R0:W3:Y:S01]  /*0280*/  SYNCS.EXCH.64 URZ, [UR8+0x8], UR4 ;  /* 0x00000804083f75b2 */ /* 0x0000e20008000100 */
[----:B------:R0:W4:Y:S01]  /*0290*/  SYNCS.EXCH.64 URZ, [UR8+0x58], UR6 ;  /* 0x00005806083f75b2 */ /* 0x0001220008000100 */
[----:B------:R0:W0:Y:S01]  /*02a0*/  SYNCS.EXCH.64 URZ, [UR8+0x10], UR4 ;  /* 0x00001004083f75b2 */ /* 0x0000220008000100 */
        /* <DEDUP_REMOVED lines=15> */
[----:B------:R-:W-:Y:S01]  /*03a0*/  NOP ;  /* 0x0000000000007918 */ /* 0x000fe20000000000 */
.L_x_3:
[----:B0-----:R-:W-:Y:S05]  /*03b0*/  BSYNC B0 ;  /* 0x0000000000007941 */ /* 0x001fea0003800000 */
.L_x_2:
[----:B------:R-:W-:Y:S01]  /*03c0*/  SHF.R.S32.HI R4, RZ, 0x1f, R6 ;  /* 0x0000001fff047819 */ /* 0x000fe20000011406 */
[----:B------:R-:W0:Y:S01]  /*03d0*/  SHFL.IDX PT, R0, R0, RZ, 0x1f ;  /* 0x00001fff00007589 */ /* 0x000e2200000e0000 */
[----:B------:R-:W5:Y:S01]  /*03e0*/  S2UR UR8, SR_CTAID.X ;  /* 0x00000000000879c3 */ /* 0x000f620000002500 */
[----:B------:R-:W-:Y:S02]  /*03f0*/  ELECT P0, URZ, PT ;  /* 0x00000000003f782f */ /* 0x000fe40003800000 */
[----:B------:R-:W-:Y:S01]  /*0400*/  LEA.HI R4, R4, R6, RZ, 0x7 ;  /* 0x0000000604047211 */ /* 0x000fe200078f38ff */
[----:B------:R-:W-:Y:S01]  /*0410*/  ULDC UR4, c[0x0][0x150] ;  /* 0x0000540000047ab9 */ /* 0x000fe20000000800 */
[----:B------:R-:W-:Y:S01]  /*0420*/  NOP ;  /* 0x0000000000007918 */ /* 0x000fe20000000000 */
[----:B------:R-:W-:Y:S01]  /*0430*/  NOP ;  /* 0x0000000000007918 */ /* 0x000fe20000000000 */
[----:B------:R-:W-:Y:S01]  /*0440*/  LOP3.LUT R4, R4, 0xffffff80, RZ, 0xc0, !PT ;  /* 0xffffff8004047812 */ /* 0x000fe200078ec0ff */
[----:B------:R-:W-:Y:S01]  /*0450*/  IMAD.MOV.U32 R19, RZ, RZ, 0x1 ;  /* 0x00000001ff137424 */ /* 0x000fe200078e00ff */
[----:B------:R-:W1:Y:S01]  /*0460*/  LDC R10, c[0x0][0x144] ;  /* 0x00005100ff0a7b82 */ /* 0x000e620000000800 */
[----:B------:R-:W-:-:S02]  /*0470*/  ISETP.NE.AND P3, PT, R5, RZ, PT ;  /* 0x000000ff0500720c */ /* 0x000fc40003f65270 */
[----:B------:R-:W-:Y:S01]  /*0480*/  IMAD.IADD R8, R6, 0x1, -R4 ;  /* 0x0000000106087824 */ /* 0x000fe200078e0a04 */
[----:B------:R-:W-:Y:S01]  /*0490*/  SHF.R.S32.HI R6, RZ, 0x1f, R3 ;  /* 0x0000001fff067819 */ /* 0x000fe20000011403 */
[----:B------:R-:W2:Y:S03]  /*04a0*/  S2R R4, SR_CTAID.Y ;  /* 0x0000000000047919 */ /* 0x000ea60000002600 */
[----:B------:R-:W-:Y:S01]  /*04b0*/  SHF.R.S32.HI R7, RZ, 0x1f, R8 ;  /* 0x0000001fff077819 */ /* 0x000fe20000011408 */
[----:B------:R-:W3:Y:S01]  /*04c0*/  LDC R12, c[0x0][0x140] ;  /* 0x00005000ff0c7b82 */ /* 0x000ee20000000800 */
[----:B------:R-:W-:Y:S02]  /*04d0*/  LEA.HI R6, R6, R3, RZ, 0x2 ;  /* 0x0000000306067211 */ /* 0x000fe400078f10ff */
[----:B------:R-:W-:Y:S02]  /*04e0*/  LEA.HI R7, R7, R8, RZ, 0x3 ;  /* 0x0000000807077211 */ /* 0x000fe400078f18ff */
[----:B------:R-:W-:-:S02]  /*04f0*/  LOP3.LUT R6, R6, 0x3ffffffc, RZ, 0xc0, !PT ;  /* 0x3ffffffc06067812 */ /* 0x000fc400078ec0ff */
[----:B0-----:R-:W-:Y:S02]  /*0500*/  ISETP.NE.OR P0, PT, R0, RZ, !P0 ;  /* 0x000000ff0000720c */ /* 0x001fe40004705670 */
[--C-:B------:R-:W-:Y:S01]  /*0510*/  SHF.R.S32.HI R0, RZ, 0x3, R7.reuse ;  /* 0x00000003ff007819 */ /* 0x100fe20000011407 */
[----:B------:R-:W-:Y:S01]  /*0520*/  IMAD.IADD R6, R3, 0x1, -R6 ;  /* 0x0000000103067824 */ /* 0x000fe200078e0a06 */
[----:B-----5:R-:W-:Y:S02]  /*0530*/  I2FP.F32.U32 R9, UR8 ;  /* 0x0000000800097c45 */ /* 0x020fe40008201000 */
[----:B------:R-:W-:-:S03]  /*0540*/  SHF.R.S32.HI R7, RZ, 0x1f, R7 ;  /* 0x0000001fff077819 */ /* 0x000fc60000011407 */
[----:B------:R-:W-:Y:S01]  /*0550*/  FMUL R9, R9, UR4 ;  /* 0x0000000409097c20 */ /* 0x000fe20008400000 */
[----:B------:R-:W-:Y:S01]  /*0560*/  LEA.HI R7, R7, R0, RZ, 0x2 ;  /* 0x0000000007077211 */ /* 0x000fe200078f10ff */
[----:B------:R-:W-:Y:S02]  /*0570*/  ULDC UR4, c[0x0][0x154] ;  /* 0x0000550000047ab9 */ /* 0x000fe40000000800 */
[----:B------:R-:W-:Y:S01]  /*0580*/  VOTEU.ALL UP0, P0 ;  /* 0x00000000003f7886 */ /* 0x000fe20000000000 */
[----:B------:R-:W-:Y:S01]  /*0590*/  LOP3.LUT R7, R7, 0xfffffffc, RZ, 0xc0, !PT ;  /* 0xfffffffc07077812 */ /* 0x000fe200078ec0ff */
[----:B------:R-:W0:Y:S01]  /*05a0*/  F2I.U32.TRUNC.NTZ R9, R9 ;  /* 0x0000000900097305 */ /* 0x000e22000020f000 */
[----:B------:R-:W-:Y:S01]  /*05b0*/  VOTEU.ALL UP1, P0 ;  /* 0x00000000003f7886 */ /* 0x000fe20000020000 */
[----:B---3--:R-:W-:Y:S01]  /*05c0*/  ISETP.EQ.U32.AND P2, PT, R12, 0x1, PT ;  /* 0x000000010c00780c */ /* 0x008fe20003f42070 */
[----:B------:R-:W3:Y:S01]  /*05d0*/  @!UP0 S2UR UR7, SR_CgaCtaId ;  /* 0x00000000000789c3 */ /* 0x000ee20000008800 */
[----:B------:R-:W-:Y:S01]  /*05e0*/  IMAD.IADD R7, R0, 0x1, -R7 ;  /* 0x0000000100077824 */ /* 0x000fe200078e0a07 */
[----:B------:R-:W-:Y:S01]  /*05f0*/  @!UP0 UMOV UR6, 0x400 ;  /* 0x0000040000068882 */ /* 0x000fe20000000000 */
[----:B--2---:R-:W-:-:S02]  /*0600*/  I2FP.F32.U32 R3, R4 ;  /* 0x0000000400037245 */ /* 0x004fc40000201000 */
[----:B------:R-:W-:-:S03]  /*0610*/  IMAD R156, R6, 0x4, R7 ;  /* 0x00000004069c7824 */ /* 0x000fc600078e0207 */
[----:B------:R-:W-:Y:S01]  /*0620*/  FMUL R11, R3, UR4 ;  /* 0x00000004030b7c20 */ /* 0x000fe20008400000 */
[----:B------:R-:W2:Y:S01]  /*0630*/  LDC R7, c[0x0][0x148] ;  /* 0x00005200ff077b82 */ /* 0x000ea20000000800 */
[----:B------:R-:W-:Y:S01]  /*0640*/  LEA.HI R0, R156, R156, RZ, 0x1 ;  /* 0x0000009c9c007211 */ /* 0x000fe200078f08ff */
[----:B------:R-:W-:Y:S01]  /*0650*/  UMOV UR4, 0x20 ;  /* 0x0000002000047882 */ /* 0x000fe20000000000 */
[----:B0-----:R-:W-:Y:S01]  /*0660*/  IMAD.MOV R13, RZ, RZ, -R9 ;  /* 0x000000ffff0d7224 */ /* 0x001fe200078e0a09 */
[----:B------:R-:W-:Y:S01]  /*0670*/  SHF.R.S32.HI R3, RZ, 0x1f, R2 ;  /* 0x0000001fff037819 */ /* 0x000fe20000011402 */
[----:B------:R-:W0:Y:S01]  /*0680*/  F2I.U32.TRUNC.NTZ R11, R11 ;  /* 0x0000000b000b7305 */ /* 0x000e22000020f000 */
[----:B------:R-:W-:Y:S01]  /*0690*/  LOP3.LUT R9, R0, 0xfffffffe, RZ, 0xc0, !PT ;  /* 0xfffffffe00097812 */ /* 0x000fe200078ec0ff */
[----:B-1----:R-:W-:Y:S01]  /*06a0*/  IMAD R6, R10, R13, UR8 ;  /* 0x000000080a067e24 */ /* 0x002fe2000f8e020d */
[----:B------:R-:W-:Y:S01]  /*06b0*/  LEA.HI R3, R3, R2, RZ, 0x2 ;  /* 0x0000000203037211 */ /* 0x000fe200078f10ff */
[----:B------:R-:W-:Y:S01]  /*06c0*/  VIADD R10, R5, 0xffffffff ;  /* 0xffffffff050a7836 */ /* 0x000fe20000000000 */
[----:B------:R-:W-:-:S04]  /*06d0*/  @!UP0 UIADD3 UR4, -UR4, 0x100000, URZ ;  /* 0x0010000004048890 */ /* 0x000fc8000fffe13f */
[----:B------:R-:W-:Y:S02]  /*06e0*/  @!UP0 USHF.L.U32 UR5, UR4, 0xb, URZ ;  /* 0x0000000b04058899 */ /* 0x000fe4000800063f */
[----:B------:R-:W-:Y:S01]  /*06f0*/  @!UP0 USHF.L.U32 UR4, UR4, 0x1, URZ ;  /* 0x0000000104048899 */ /* 0x000fe2000800063f */
[----:B------:R-:W-:Y:S01]  /*0700*/  IMAD.IADD R9, R156, 0x1, -R9 ;  /* 0x000000019c097824 */ /* 0x000fe200078e0a09 */
[----:B------:R-:W-:Y:S02]  /*0710*/  LOP3.LUT R3, R3, 0xfffffffc, RZ, 0xc0, !PT ;  /* 0xfffffffc03037812 */ /* 0x000fe400078ec0ff */
[----:B------:R-:W-:Y:S01]  /*0720*/  ISETP.GE.U32.AND P6, PT, R10, 0x2, PT ;  /* 0x000000020a00780c */ /* 0x000fe20003fc6070 */
[----:B---3--:R-:W-:Y:S01]  /*0730*/  @!UP0 ULEA UR6, UR7, UR6, 0x18 ;  /* 0x0000000607068291 */ /* 0x008fe2000f8ec03f */
[----:B------:R-:W-:Y:S01]  /*0740*/  ISETP.NE.AND P4, PT, R9, R6, PT ;  /* 0x000000060900720c */ /* 0x000fe20003f85270 */
[----:B------:R-:W-:Y:S01]  /*0750*/  IMAD.SHL.U32 R9, R156, 0x4, RZ ;  /* 0x000000049c097824 */ /* 0x000fe200078e00ff */
[----:B------:R-:W-:Y:S01]  /*0760*/  VOTEU.ALL UP0, P0 ;  /* 0x00000000003f7886 */ /* 0x000fe20000000000 */
[----:B------:R-:W-:Y:S01]  /*0770*/  IMAD.IADD R0, R2, 0x1, -R3 ;  /* 0x0000000102007824 */ /* 0x000fe200078e0a03 */
[----:B------:R-:W-:Y:S01]  /*0780*/  LOP3.LUT P0, RZ, R8, 0x7, RZ, 0xc0, !PT ;  /* 0x0000000708ff7812 */ /* 0x000fe2000780c0ff */
[----:B0-----:R-:W-:Y:S01]  /*0790*/  IMAD.MOV R14, RZ, RZ, -R11 ;  /* 0x000000ffff0e7224 */ /* 0x001fe200078e0a0b */
[----:B------:R-:W-:-:S02]  /*07a0*/  LOP3.LUT R156, R156, 0xc, R9, 0x78, !PT ;  /* 0x0000000c9c9c7812 */ /* 0x000fc400078e7809 */
[----:B------:R-:W-:Y:S01]  /*07b0*/  ISETP.NE.AND P1, PT, R0, 0x3, PT ;  /* 0x000000030000780c */ /* 0x000fe20003f25270 */
[----:B--2---:R-:W-:Y:S01]  /*07c0*/  IMAD R3, R7, R14, R4 ;  /* 0x0000000e07037224 */ /* 0x004fe200078e0204 */
[----:B------:R-:W-:Y:S01]  /*07d0*/  ISETP.LT.U32.AND P0, PT, R156, 0x2, !P0 ;  /* 0x000000029c00780c */ /* 0x000fe20004701070 */
[----:B------:R-:W0:Y:S02]  /*07e0*/  FENCE.VIEW.ASYNC.S ;  /* 0x00000000000073c6 */ /* 0x000e240000000000 */
[----:B0-----:R0:W1:Y:S01]  /*07f0*/  @!UP0 SYNCS.EXCH.64 URZ, [UR6+0xb0], UR4 ;  /* 0x0000b004063f85b2 */ /* 0x0010620008000100 */
[----:B------:R-:W-:Y:S02]  /*0800*/  ISETP.EQ.OR P1, PT, R0, RZ, !P1 ;  /* 0x000000ff0000720c */ /* 0x000fe40004f22670 */
[----:B------:R-:W-:Y:S02]  /*0810*/  @P4 LEA.HI R2, R156, R156, RZ, 0x1 ;  /* 0x0000009c9c024211 */ /* 0x000fe400078f08ff */
[----:B------:R-:W-:-:S02]  /*0820*/  ISETP.EQ.AND P1, PT, R5, RZ, P1 ;  /* 0x000000ff0500720c */ /* 0x000fc40000f22270 */
[----:B------:R-:W-:Y:S02]  /*0830*/  @P4 SHF.R.S32.HI R2, RZ, 0x1, R2 ;  /* 0x00000001ff024819 */ /* 0x000fe40000011402 */
[----:B------:R-:W-:Y:S02]  /*0840*/  SEL R8, RZ, 0x1, !P0 ;  /* 0x00000001ff087807 */ /* 0x000fe40004000000 */
[----:B------:R-:W-:Y:S02]  /*0850*/  @P4 ISETP.NE.AND P5, PT, R2, R3, PT ;  /* 0x000000030200420c */ /* 0x000fe40003fa5270 */
[----:B------:R-:W-:Y:S02]  /*0860*/  SEL R2, RZ, 0x1, !P1 ;  /* 0x00000001ff027807 */ /* 0x000fe40004800000 */
[----:B------:R-:W-:Y:S01]  /*0870*/  @P4 SEL R19, RZ, 0x1, P5 ;  /* 0x00000001ff134807 */ /* 0x000fe20002800000 */
[----:B------:R0:W2:Y:S01]  /*0880*/  @!UP1 SYNCS.EXCH.64 URZ, [UR6+0xb8], UR4 ;  /* 0x0000b804063f95b2 */ /* 0x0000a20008000100 */
[----:B------:R-:W-:Y:S01]  /*0890*/  SEL R2, R2, 0x2, P6 ;  /* 0x0000000202027807 */ /* 0x000fe20003000000 */
[----:B------:R-:W-:Y:S01]  /*08a0*/  NOP ;  /* 0x0000000000007918 */ /* 0x000fe20000000000 */
[----:B------:R-:W-:-:S03]  /*08b0*/  LOP3.LUT R19, R19, R8, RZ, 0xc0, !PT ;  /* 0x0000000813137212 */ /* 0x000fc600078ec0ff */
[----:B------:R0:W-:Y:S01]  /*08c0*/  STL [R1+0x600], R2 ;  /* 0x0006000201007387 */ /* 0x0001e20000100800 */
[----:B------:R-:W-:Y:S05]  /*08d0*/  @!P2 BRA `(.L_x_4) ;  /* 0x000000000008a947 */ /* 0x000fea0003800000 */
[----:B-12-4-:R-:W-:Y:S01]  /*08e0*/  UCGABAR_ARV ;  /* 0x00000000000079c7 */ /* 0x016fe20008000000 */
[----:B------:R-:W-:Y:S05]  /*08f0*/  BRA `(.L_x_5) ;  /* 0x0000000000047947 */ /* 0x000fea0003800000 */
.L_x_4:
[----:B-12-4-:R-:W-:Y:S01]  /*0900*/  NOP ;  /* 0x0000000000007918 */ /* 0x016fe20000000000 */
.L_x_5:
[----:B0-----:R-:W0:Y:S01]  /*0910*/  LDC R2, c[0x0][0x65c] ;  /* 0x00019700ff027b82 */ /* 0x001e220000000800 */
[----:B------:R-:W-:Y:S01]  /*0920*/  IMAD.MOV.U32 R3, RZ, RZ, RZ ;  /* 0x000000ffff037224 */ /* 0x000fe200078e00ff */
[----:B0-----:R-:W-:Y:S01]  /*0930*/  ISETP.NE.AND P1, PT, R2, 0x1, PT ;  /* 0x000000010200780c */ /* 0x001fe20003f25270 */
[----:B------:R-:W-:-:S12]  /*0940*/  IMAD.U32 R2, RZ, RZ, UR8 ;  /* 0x00000008ff027e24 */ /* 0x000fd8000f8e00ff */
[----:B------:R-:W0:Y:S01]  /*0950*/  @P1 LDC R9, c[0x0][0x10] ;  /* 0x00000400ff091b82 */ /* 0x000e220000000800 */
[----:B------:R-:W-:Y:S02]  /*0960*/  @P1 IMAD.MOV.U32 R5, RZ, RZ, RZ ;  /* 0x000000ffff051224 */ /* 0x000fe400078e00ff */
[----:B------:R-:W-:-:S05]  /*0970*/  @P1 IMAD.MOV.U32 R13, RZ, RZ, RZ ;  /* 0x000000ffff0d1224 */ /* 0x000fca00078e00ff */
[----:B------:R-:W1:Y:S01]  /*0980*/  @!P1 LDC R11, c[0x0][0xc] ;  /* 0x00000300ff0b9b82 */ /* 0x000e620000000800 */
[----:B0-----:R-:W-:-:S04]  /*0990*/  @P1 IMAD.WIDE.U32 R8, R9, UR8, R4 ;  /* 0x0000000809081c25 */ /* 0x001fc8000f8e0004 */
[----:B------:R-:W-:Y:S02]  /*09a0*/  @P1 IMAD.MOV.U32 R15, RZ, RZ, R8 ;  /* 0x000000ffff0f1224 */ /* 0x000fe400078e0008 */
[----:B------:R-:W-:Y:S02]  /*09b0*/  @P1 IMAD.IADD R18, R9, 0x1, R13 ;  /* 0x0000000109121824 */ /* 0x000fe400078e020d */
[----:B-1----:R-:W-:-:S04]  /*09c0*/  @!P1 IMAD.WIDE.U32 R2, R4, R11, R2 ;  /* 0x0000000b04029225 */ /* 0x002fc800078e0002 */
[----:B------:R-:W-:Y:S02]  /*09d0*/  @!P1 IMAD.MOV.U32 R15, RZ, RZ, R2 ;  /* 0x000000ffff0f9224 */ /* 0x000fe400078e0002 */
[----:B------:R-:W-:-:S03]  /*09e0*/  @!P1 IMAD.MOV.U32 R18, RZ, RZ, R3 ;  /* 0x000000ffff129224 */ /* 0x000fc600078e0003 */
[----:B------:R0:W-:Y:S04]  /*09f0*/  STL [R1+0x608], R15 ;  /* 0x0006080f01007387 */ /* 0x0001e80000100800 */
[----:B------:R0:W-:Y:S01]  /*0a00*/  STL [R1+0x604], R18 ;  /* 0x0006041201007387 */ /* 0x0001e20000100800 */
[----:B------:R-:W-:Y:S05]  /*0a10*/  @!P2 BRA `(.L_x_6) ;  /* 0x00000000000ca947 */ /* 0x000fea0003800000 */
[----:B------:R-:W-:Y:S01]  /*0a20*/  UCGABAR_WAIT ;  /* 0x0000000000007dc7 */ /* 0x000fe20008000000 */
[----:B------:R-:W-:Y:S01]  /*0a30*/  CCTL.IVALL ;  /* 0x00000000ff00798f */ /* 0x000fe20002000000 */
[----:B------:R-:W-:Y:S05]  /*0a40*/  BRA `(.L_x_7) ;  /* 0x0000000000047947 */ /* 0x000fea0003800000 */
.L_x_6:
[----:B------:R-:W-:Y:S06]  /*0a50*/  BAR.SYNC.DEFER_BLOCKING 0x0 ;  /* 0x0000000000007b1d */ /* 0x000fec0000010000 */
.L_x_7:
[----:B------:R-:W-:Y:S05]  /*0a60*/  @!P3 BRA `(.L_x_8) ;  /* 0x0000020400bcb947 */ /* 0x000fea0003800000 */
[----:B------:R-:W-:-:S13]  /*0a70*/  ISETP.GT.U32.AND P0, PT, R10, 0x1, PT ;  /* 0x000000010a00780c */ /* 0x000fda0003f04070 */
[----:B------:R-:W-:Y:S05]  /*0a80*/  @P0 EXIT ;  /* 0x000000000000094d */ /* 0x000fea0003800000 */
[----:B------:R-:W-:Y:S01]  /*0a90*/  ULDC.64 UR4, c[0x0][0x650] ;  /* 0x0001940000047ab9 */ /* 0x000fe20000000a00 */
[----:B------:R-:W-:Y:S01]  /*0aa0*/  PRMT R0, RZ, 0x7610, R0 ;  /* 0x00007610ff007816 */ /* 0x000fe20000000000 */
[----:B------:R-:W-:Y:S01]  /*0ab0*/  IMAD.MOV.U32 R23, RZ, RZ, -0x1 ;  /* 0xffffffffff177424 */ /* 0x000fe200078e00ff */
[----:B------:R-:W-:Y:S01]  /*0ac0*/  ISETP.GE.U32.AND P0, PT, R15, UR4, PT ;  /* 0x000000040f007c0c */ /* 0x000fe2000bf06070 */
[----:B------:R-:W-:Y:S02]  /*0ad0*/  IMAD.MOV.U32 R152, RZ, RZ, -0x1 ;  /* 0xffffffffff987424 */ /* 0x000fe400078e00ff */
[----:B------:R-:W-:Y:S01]  /*0ae0*/  IMAD.MOV.U32 R22, RZ, RZ, -0x1 ;  /* 0xffffffffff167424 */ /* 0x000fe200078e00ff */
[----:B------:R-:W-:-:S13]  /*0af0*/  ISETP.GE.U32.AND.EX P0, PT, R18, UR5, PT, P0 ;  /* 0x0000000512007c0c */ /* 0x000fda000bf06100 */
[----:B------:R-:W-:Y:S05]  /*0b00*/  @P0 BRA `(.L_x_9) ;  /* 0x0000000400300947 */ /* 0x000fea0003800000 */
[----:B------:R-:W1:Y:S01]  /*0b10*/  LDC.64 R16, c[0x0][0x628] ;  /* 0x00018a00ff107b82 */ /* 0x000e620000000a00 */
[----:B------:R-:W-:Y:S02]  /*0b20*/  IMAD.MOV.U32 R2, RZ, RZ, R15 ;  /* 0x000000ffff027224 */ /* 0x000fe400078e000f */
[----:B------:R-:W-:-:S05]  /*0b30*/  IMAD.MOV.U32 R3, RZ, RZ, R18 ;  /* 0x000000ffff037224 */ /* 0x000fca00078e0012 */
[----:B------:R-:W2:Y:S08]  /*0b40*/  LDC R0, c[0x0][0x630] ;  /* 0x00018c00ff007b82 */ /* 0x000eb00000000800 */
[----:B------:R-:W3:Y:S01]  /*0b50*/  LDC.64 R20, c[0x0][0x620] ;  /* 0x00018800ff147b82 */ /* 0x000ee20000000a00 */
[----:B-1----:R-:W-:-:S04]  /*0b60*/  ISETP.NE.U32.AND P0, PT, R16, RZ, PT ;  /* 0x000000ff1000720c */ /* 0x002fc80003f05070 */
[----:B------:R-:W-:-:S13]  /*0b70*/  ISETP.NE.AND.EX P0, PT, R17, RZ, PT, P0 ;  /* 0x000000ff1100720c */ /* 0x000fda0003f05300 */
[----:B--23--:R-:W-:Y:S05]  /*0b80*/  @!P0 BRA `(.L_x_10) ;  /* 0x0000000000288947 */ /* 0x00cfea0003800000 */
[----:B------:R-:W1:Y:S02]  /*0b90*/  LDC R11, c[0x0][0x634] ;  /* 0x00018d00ff0b7b82 */ /* 0x000e640000000800 */
[----:B-1----:R-:W-:-:S05]  /*0ba0*/  IADD3 R11, P0, R15, R11, RZ ;  /* 0x0000000b0f0b7210 */ /* 0x002fca0007f1e0ff */
[----:B------:R-:W-:-:S04]  /*0bb0*/  IMAD.X R13, RZ, RZ, R18, P0 ;  /* 0x000000ffff0d7224 */ /* 0x000fc800000e0612 */
[----:B------:R-:W-:-:S04]  /*0bc0*/  IMAD.WIDE.U32 R2, R13, R16, RZ ;  /* 0x000000100d027225 */ /* 0x000fc800078e00ff */
[----:B------:R-:W-:-:S04]  /*0bd0*/  IMAD.WIDE.U32 R8, P0, R11, R17, R2 ;  /* 0x000000110b087225 */ /* 0x000fc80007800002 */
[----:B------:R-:W-:-:S04]  /*0be0*/  IMAD.WIDE.U32 R2, R11, R16, RZ ;  /* 0x000000100b027225 */ /* 0x000fc800078e00ff */
[----:B------:R-:W-:Y:S01]  /*0bf0*/  IMAD.X R11, RZ, RZ, RZ, P0 ;  /* 0x000000ffff0b7224 */ /* 0x000fe200000e06ff */
[----:B------:R-:W-:Y:S01]  /*0c00*/  IADD3 RZ, P0, R3, R8, RZ ;  /* 0x0000000803ff7210 */ /* 0x000fe20007f1e0ff */
[----:B------:R-:W-:-:S04]  /*0c10*/  IMAD.MOV.U32 R10, RZ, RZ, R9 ;  /* 0x000000ffff0a7224 */ /* 0x000fc800078e0009 */
[----:B------:R-:W-:-:S08]  /*0c20*/  IMAD.WIDE.U32.X R2, R13, R17, R10, P0 ;  /* 0x000000110d027225 */ /* 0x000fd000000e040a */
.L_x_10:
[----:B------:R-:W1:Y:S01]  /*0c30*/  LDC.64 R16, c[0x0][0x640] ;  /* 0x00019000ff107b82 */ /* 0x000e620000000a00 */
[-C--:B------:R-:W-:Y:S01]  /*0c40*/  SHF.R.U64 R22, R2, R0.reuse, R3 ;  /* 0x0000000002167219 */ /* 0x080fe20000001203 */
[----:B------:R-:W-:Y:S01]  /*0c50*/  IMAD.MOV.U32 R2, RZ, RZ, R15 ;  /* 0x000000ffff027224 */ /* 0x000fe200078e000f */
[----:B------:R-:W-:Y:S01]  /*0c60*/  SHF.R.U32.HI R0, RZ, R0, R3 ;  /* 0x00000000ff007219 */ /* 0x000fe20000011603 */
[----:B------:R-:W-:Y:S01]  /*0c70*/  IMAD R25, R7, R14, R4 ;  /* 0x0000000e07197224 */ /* 0x000fe200078e0204 */
[----:B------:R-:W-:-:S03]  /*0c80*/  IADD3 R5, P0, RZ, -R22, RZ ;  /* 0x80000016ff057210 */ /* 0x000fc60007f1e0ff */
[----:B------:R-:W2:Y:S02]  /*0c90*/  LDC R8, c[0x0][0x618] ;  /* 0x00018600ff087b82 */ /* 0x000ea40000000800 */
[----:B------:R-:W-:-:S04]  /*0ca0*/  IMAD.X R3, RZ, RZ, ~R0, P0 ;  /* 0x000000ffff037224 */ /* 0x000fc800000e0e00 */
[-C--:B------:R-:W-:Y:S02]  /*0cb0*/  IMAD R0, R3, R20.reuse, RZ ;  /* 0x0000001403007224 */ /* 0x080fe400078e02ff */
[----:B------:R-:W3:Y:S01]  /*0cc0*/  LDC R12, c[0x0][0x608] ;  /* 0x00018200ff0c7b82 */ /* 0x000ee20000000800 */
[----:B------:R-:W-:Y:S02]  /*0cd0*/  IMAD.MOV.U32 R3, RZ, RZ, R18 ;  /* 0x000000ffff037224 */ /* 0x000fe400078e0012 */
[----:B------:R-:W-:-:S05]  /*0ce0*/  IMAD.WIDE.U32 R2, R5, R20, R2 ;  /* 0x0000001405027225 */ /* 0x000fca00078e0002 */
[----:B------:R-:W4:Y:S01]  /*0cf0*/  LDC R13, c[0x0][0x658] ;  /* 0x00019600ff0d7b82 */ /* 0x000f220000000800 */
[----:B------:R-:W-:Y:S01]  /*0d00*/  IMAD R5, R5, R21, R0 ;  /* 0x0000001505057224 */ /* 0x000fe200078e0200 */
[----:B-1----:R-:W-:Y:S01]  /*0d10*/  ISETP.NE.U32.AND P0, PT, R16, RZ, PT ;  /* 0x000000ff1000720c */ /* 0x002fe20003f05070 */
[----:B------:R-:W-:Y:S02]  /*0d20*/  IMAD.MOV.U32 R0, RZ, RZ, -0x1 ;  /* 0xffffffffff007424 */ /* 0x000fe400078e00ff */
[----:B------:R-:W-:Y:S01]  /*0d30*/  IMAD.IADD R3, R3, 0x1, R5 ;  /* 0x0000000103037824 */ /* 0x000fe200078e0205 */
[----:B------:R-:W-:Y:S02]  /*0d40*/  ISETP.NE.AND.EX P0, PT, R17, RZ, PT, P0 ;  /* 0x000000ff1100720c */ /* 0x000fe40003f05300 */
[----:B------:R-:W1:Y:S02]  /*0d50*/  LDC R23, c[0x0][0x600] ;  /* 0x00018000ff177b82 */ /* 0x000e640000000800 */
[----:B--2---:R-:W-:-:S02]  /*0d60*/  SHF.R.U64 R10, R2, R8, R3 ;  /* 0x00000008020a7219 */ /* 0x004fc40000001203 */
[----:B------:R-:W-:-:S04]  /*0d70*/  SHF.R.U32.HI R3, RZ, R8, R3 ;  /* 0x00000008ff037219 */ /* 0x000fc80000011603 */
[----:B0-----:R-:W0:Y:S01]  /*0d80*/  LDC R15, c[0x0][0x648] ;  /* 0x00019200ff0f7b82 */ /* 0x001e220000000800 */
[-CC-:B---3--:R-:W-:Y:S02]  /*0d90*/  SHF.R.U64 R20, R10, R12.reuse, R3.reuse ;  /* 0x0000000c0a147219 */ /* 0x188fe40000001203 */
[----:B------:R-:W-:Y:S01]  /*0da0*/  SHF.R.U32.HI R2, RZ, R12, R3 ;  /* 0x0000000cff027219 */ /* 0x000fe20000011603 */
[----:B------:R-:W-:-:S04]  /*0db0*/  IMAD.MOV.U32 R12, RZ, RZ, 0x1 ;  /* 0x00000001ff0c7424 */ /* 0x000fc800078e00ff */
[----:B------:R-:W2:Y:S01]  /*0dc0*/  LDC R21, c[0x0][0x638] ;  /* 0x00018e00ff157b82 */ /* 0x000ea20000000800 */
[-CC-:B----4-:R-:W-:Y:S02]  /*0dd0*/  SHF.R.U64 R14, R20, R13.reuse, R2.reuse ;  /* 0x0000000d140e7219 */ /* 0x190fe40000001202 */
[-C--:B------:R-:W-:Y:S02]  /*0de0*/  SHF.L.U32 R0, R0, R13.reuse, RZ ;  /* 0x0000000d00007219 */ /* 0x080fe400000006ff */
[----:B------:R-:W-:Y:S01]  /*0df0*/  SHF.R.U32.HI R3, RZ, R13, R2 ;  /* 0x0000000dff037219 */ /* 0x000fe20000011602 */
[----:B------:R-:W-:Y:S01]  /*0e00*/  IMAD.MOV.U32 R2, RZ, RZ, R14 ;  /* 0x000000ffff027224 */ /* 0x000fe200078e000e */
[----:B------:R-:W-:Y:S01]  /*0e10*/  LOP3.LUT R7, RZ, R0, RZ, 0x33, !PT ;  /* 0x00000000ff077212 */ /* 0x000fe200078e33ff */
[----:B------:R-:W3:Y:S01]  /*0e20*/  LDC R18, c[0x0][0x610] ;  /* 0x00018400ff127b82 */ /* 0x000ee20000000800 */
[----:B------:R-:W-:Y:S05]  /*0e30*/  @!P0 BRA `(.L_x_11) ;  /* 0x0000000000288947 */ /* 0x000fea0003800000 */
[----:B------:R-:W4:Y:S02]  /*0e40*/  LDC R9, c[0x0][0x64c] ;  /* 0x00019300ff097b82 */ /* 0x000f240000000800 */
[----:B----4-:R-:W-:-:S05]  /*0e50*/  IADD3 R9, P0, R14, R9, RZ ;  /* 0x000000090e097210 */ /* 0x010fca0007f1e0ff */
        /* <DEDUP_REMOVED lines=8> */
.L_x_11:
[----:B0-----:R-:W-:Y:S01]  /*0ee0*/  SHF.R.U64 R2, R2, R15, R3 ;  /* 0x0000000f02027219 */ /* 0x001fe20000001203 */
[----:B-1----:R-:W-:Y:S01]  /*0ef0*/  VIADD R3, R23, 0xffffffff ;  /* 0xffffffff17037836 */ /* 0x002fe20000000000 */
[----:B------:R-:W-:Y:S02]  /*0f00*/  SHF.L.U32 R0, R12, R13, RZ ;  /* 0x0000000d0c007219 */ /* 0x000fe400000006ff */
[----:B------:R-:W-:Y:S01]  /*0f10*/  LOP3.LUT R7, R20, R7, RZ, 0xc0, !PT ;  /* 0x0000000714077212 */ /* 0x000fe200078ec0ff */
[----:B------:R-:W-:Y:S01]  /*0f20*/  IMAD.MOV R4, RZ, RZ, -R2 ;  /* 0x000000ffff047224 */ /* 0x000fe200078e0a02 */
[----:B------:R-:W-:Y:S02]  /*0f30*/  SEL R6, R6, R25, !P1 ;  /* 0x0000001906067207 */ /* 0x000fe40004800000 */
[----:B------:R-:W-:Y:S01]  /*0f40*/  LOP3.LUT R3, R10, R3, RZ, 0xc0, !PT ;  /* 0x000000030a037212 */ /* 0x000fe200078ec0ff */
[----:B------:R-:W-:Y:S02]  /*0f50*/  IMAD R7, R0, R2, R7 ;  /* 0x0000000200077224 */ /* 0x000fe400078e0207 */
[----:B--2---:R-:W-:-:S02]  /*0f60*/  IMAD R0, R4, R21, R14 ;  /* 0x0000001504007224 */ /* 0x004fc400078e020e */
[----:B---3--:R-:W-:Y:S02]  /*0f70*/  IMAD R6, R7, R18, R6 ;  /* 0x0000001207067224 */ /* 0x008fe400078e0206 */
[----:B------:R-:W-:Y:S02]  /*0f80*/  IMAD R23, R0, R23, R3 ;  /* 0x0000001700177224 */ /* 0x000fe400078e0203 */
[----:B------:R-:W-:-:S03]  /*0f90*/  IMAD.MOV.U32 R2, RZ, RZ, 0x1 ;  /* 0x00000001ff027424 */ /* 0x000fc600078e00ff */
[----:B------:R-:W-:Y:S02]  /*0fa0*/  SEL R152, R23, R6, !P1 ;  /* 0x0000000617987207 */ /* 0x000fe40004800000 */
[----:B------:R-:W-:Y:S02]  /*0fb0*/  PRMT R0, R2, 0x7610, R0 ;  /* 0x0000761002007816 */ /* 0x000fe40000000000 */
[----:B------:R-:W-:-:S07]  /*0fc0*/  SEL R23, R6, R23, !P1 ;  /* 0x0000001706177207 */ /* 0x000fce0004800000 */
.L_x_9:
[----:B------:R-:W-:-:S08]  /*0fd0*/  NOP ;  /* 0x0000000000007918 */ /* 0x000fd00000000000 */
[----:B------:R-:W1:Y:S02]  /*0fe0*/  USETMAXREG.TRY_ALLOC.CTAPOOL UP0, 0xf0 ;  /* 0x000000f0000079c8 */ /* 0x000e640008000600 */
[----:B-1----:R-:W-:-:S13]  /*0ff0*/  PLOP3.LUT P0, PT, PT, PT, UP0, 0x80, 0x0 ;  /* 0x000000000000781c */ /* 0x002fda0003f0f008 */
[----:B------:R-:W-:Y:S05]  /*1000*/  @!P0 BRA `(.L_x_9) ;  /* 0xfffffffc00f08947 */ /* 0x000fea000383ffff */
[----:B------:R-:W-:Y:S01]  /*1010*/  ULDC.64 UR4, c[0x0][0x598] ;  /* 0x0001660000047ab9 */ /* 0x000fe20000000a00 */
[----:B------:R-:W-:Y:S01]  /*1020*/  ULDC.64 UR36, c[0x0][0x208] ;  /* 0x0000820000247ab9 */ /* 0x000fe20000000a00 */
[----:B------:R-:W-:-:S04]  /*1030*/  ISETP.NE.U32.AND P0, PT, RZ, UR4, PT ;  /* 0x00000004ff007c0c */ /* 0x000fc8000bf05070 */
[----:B------:R-:W-:-:S13]  /*1040*/  ISETP.NE.AND.EX P0, PT, RZ, UR5, PT, P0 ;  /* 0x00000005ff007c0c */ /* 0x000fda000bf05300 */
[----:B------:R-:W-:Y:S05]  /*1050*/  @!P0 BRA `(.L_x_12) ;  /* 0x00000000001c8947 */ /* 0x000fea0003800000 */
[----:B------:R-:W1:Y:S02]  /*1060*/  LDC.64 R2, c[0x0][0x598] ;  /* 0x00016600ff027b82 */ /* 0x000e640000000a00 */
[----:B-1----:R-:W2:Y:S02]  /*1070*/  LDG.E.64 R2, desc[UR36][R2.64] ;  /* 0x0000002402027981 */ /* 0x002ea4000c1e1b00 */
[----:B--2---:R-:W-:-:S04]  /*1080*/  ISETP.NE.U32.AND P0, PT, R2, RZ, PT ;  /* 0x000000ff0200720c */ /* 0x004fc80003f05070 */
[----:B------:R-:W-:-:S13]  /*1090*/  ISETP.NE.AND.EX P0, PT, R3, RZ, PT, P0 ;  /* 0x000000ff0300720c */ /* 0x000fda0003f05300 */
[----:B------:R-:W-:Y:S05]  /*10a0*/  @!P0 BRA `(.L_x_12) ;  /* 0x0000000000088947 */ /* 0x000fea0003800000 */
[----:B------:R1:W5:Y:S01]  /*10b0*/  LD.E R17, desc[UR36][R2.64] ;  /* 0x0000002402117980 */ /* 0x000362000c101900 */
[----:B------:R-:W-:Y:S05]  /*10c0*/  BRA `(.L_x_13) ;  /* 0x0000000000247947 */ /* 0x000fea0003800000 */
.L_x_12:
[----:B------:R-:W-:Y:S02]  /*10d0*/  ULDC.64 UR4, c[0x0][0x588] ;  /* 0x0001620000047ab9 */ /* 0x000fe40000000a00 */
[----:B------:R-:W-:-:S04]  /*10e0*/  ISETP.NE.U32.AND P0, PT, RZ, UR4, PT ;  /* 0x00000004ff007c0c */ /* 0x000fc8000bf05070 */
[----:B------:R-:W-:-:S13]  /*10f0*/  ISETP.NE.AND.EX P0, PT, RZ, UR5, PT, P0 ;  /* 0x00000005ff007c0c */ /* 0x000fda000bf05300 */
[----:B------:R-:W-:Y:S05]  /*1100*/  @!P0 BRA `(.L_x_14) ;  /* 0x00000000000c8947 */ /* 0x000fea0003800000 */
[----:B------:R-:W1:Y:S02]  /*1110*/  LDC.64 R2, c[0x0][0x588] ;  /* 0x00016200ff027b82 */ /* 0x000e640000000a00 */
[----:B-1----:R2:W5:Y:S01]  /*1120*/  LDG.E R17, desc[UR36][R2.64] ;  /* 0x0000002402117981 */ /* 0x002562000c1e1900 */
[----:B------:R-:W-:Y:S05]  /*1130*/  BRA `(.L_x_13) ;  /* 0x0000000000087947 */ /* 0x000fea0003800000 */
.L_x_14:
[----:B------:R-:W-:Y:S02]  /*1140*/  ULDC UR4, c[0x0][0x580] ;  /* 0x0001600000047ab9 */ /* 0x000fe40000000800 */
[----:B------:R-:W-:-:S07]  /*1150*/  IMAD.U32 R17, RZ, RZ, UR4 ;  /* 0x00000004ff117e24 */ /* 0x000fce000f8e00ff */
.L_x_13:
[----:B------:R-:W-:Y:S02]  /*1160*/  ULDC.64 UR4, c[0x0][0x5a0] ;  /* 0x0001680000047ab9 */ /* 0x000fe40000000a00 */
[----:B------:R-:W-:-:S04]  /*1170*/  ISETP.NE.U32.AND P0, PT, RZ, UR4, PT ;  /* 0x00000004ff007c0c */ /* 0x000fc8000bf05070 */
[----:B------:R-:W-:-:S13]  /*1180*/  ISETP.NE.AND.EX P0, PT, RZ, UR5, PT, P0 ;  /* 0x00000005ff007c0c */ /* 0x000fda000bf05300 */
[----:B------:R-:W-:Y:S05]  /*1190*/  @!P0 BRA `(.L_x_15) ;  /* 0x00000000001c8947 */ /* 0x000fea0003800000 */
[----:B-12---:R-:W1:Y:S02]  /*11a0*/  LDC.64 R2, c[0x0][0x5a0] ;  /* 0x00016800ff027b82 */ /* 0x006e640000000a00 */
[----:B-1----:R-:W2:Y:S02]  /*11b0*/  LDG.E.64 R2, desc[UR36][R2.64] ;  /* 0x0000002402027981 */ /* 0x002ea4000c1e1b00 */
[----:B--2---:R-:W-:-:S04]  /*11c0*/  ISETP.NE.U32.AND P0, PT, R2, RZ, PT ;  /* 0x000000ff0200720c */ /* 0x004fc80003f05070 */
[----:B------:R-:W-:-:S13]  /*11d0*/  ISETP.NE.AND.EX P0, PT, R3, RZ, PT, P0 ;  /* 0x000000ff0300720c */ /* 0x000fda0003f05300 */
[----:B------:R-:W-:Y:S05]  /*11e0*/  @!P0 BRA `(.L_x_15) ;  /* 0x0000000000088947 */ /* 0x000fea0003800000 */
[----:B0-----:R0:W5:Y:S01]  /*11f0*/  LD.E R18, desc[UR36][R2.64] ;  /* 0x0000002402127980 */ /* 0x001162000c101900 */
[----:B------:R-:W-:Y:S05]  /*1200*/  BRA `(.L_x_16) ;  /* 0x0000000000247947 */ /* 0x000fea0003800000 */
.L_x_15:
[----:B------:R-:W-:Y:S02]  /*1210*/  ULDC.64 UR4, c[0x0][0x590] ;  /* 0x0001640000047ab9 */ /* 0x000fe40000000a00 */
[----:B------:R-:W-:-:S04]  /*1220*/  ISETP.NE.U32.AND P0, PT, RZ, UR4, PT ;  /* 0x00000004ff007c0c */ /* 0x000fc8000bf05070 */
[----:B------:R-:W-:-:S13]  /*1230*/  ISETP.NE.AND.EX P0, PT, RZ, UR5, PT, P0 ;  /* 0x00000005ff007c0c */ /* 0x000fda000bf05300 */
[----:B------:R-:W-:Y:S05]  /*1240*/  @!P0 BRA `(.L_x_17) ;  /* 0x00000000000c8947 */ /* 0x000fea0003800000 */
[----:B-12---:R-:W0:Y:S02]  /*1250*/  LDC.64 R2, c[0x0][0x590] ;  /* 0x00016400ff027b82 */ /* 0x006e240000000a00 */
[----:B0-----:R1:W5:Y:S01]  /*1260*/  LDG.E R18, desc[UR36][R2.64] ;  /* 0x0000002402127981 */ /* 0x001362000c1e1900 */
[----:B------:R-:W-:Y:S05]  /*1270*/  BRA `(.L_x_16) ;  /* 0x0000000000087947 */ /* 0x000fea0003800000 */
.L_x_17:
[----:B------:R-:W-:Y:S02]  /*1280*/  ULDC UR4, c[0x0][0x584] ;  /* 0x0001610000047ab9 */ /* 0x000fe40000000800 */
[----:B0-----:R-:W-:-:S07]  /*1290*/  IMAD.U32 R18, RZ, RZ, UR4 ;  /* 0x00000004ff127e24 */ /* 0x001fce000f8e00ff */
.L_x_16:
[----:B------:R-:W-:-:S13]  /*12a0*/  LOP3.LUT P0, RZ, R0, 0xff, RZ, 0xc0, !PT ;  /* 0x000000ff00ff7812 */ /* 0x000fda000780c0ff */
[----:B------:R-:W-:Y:S05]  /*12b0*/  @!P0 EXIT ;  /* 0x000000000000894d */ /* 0x000fea0003800000 */
[----:B------:R-:W-:Y:S01]  /*12c0*/  ULDC UR4, c[0x0][0x28c] ;  /* 0x0000a30000047ab9 */ /* 0x000fe20000000800 */
[----:B------:R-:W-:Y:S01]  /*12d0*/  UMOV UR38, URZ ;  /* 0x0000003f00267c82 */ /* 0x000fe20008000000 */
[----:B------:R-:W-:Y:S01]  /*12e0*/  UIADD3 UR4, UR4, 0x1f, URZ ;  /* 0x0000001f04047890 */ /* 0x000fe2000fffe03f */
[----:B------:R-:W-:-:S03]  /*12f0*/  UMOV UR39, URZ ;  /* 0x0000003f00277c82 */ /* 0x000fc60008000000 */
[----:B------:R-:W-:-:S04]  /*1300*/  USHF.R.S32.HI UR5, URZ, 0x1f, UR4 ;  /* 0x0000001f3f057899 */ /* 0x000fc80008011404 */
[----:B------:R-:W-:-:S04]  /*1310*/  ULEA.HI UR5, UR5, UR4, URZ, 0x5 ;  /* 0x0000000405057291 */ /* 0x000fc8000f8f283f */
[----:B------:R-:W-:-:S12]  /*1320*/  USHF.R.S32.HI UR40, URZ, 0x5, UR5 ;  /* 0x000000053f287899 */ /* 0x000fd80008011405 */
.L_x_1065:
[----:B---3--:R-:W3:Y:S01]  /*1330*/  S2R R0, SR_TID.X ;  /* 0x0000000000007919 */ /* 0x008ee20000002100 */
[----:B----4-:R-:W4:Y:S01]  /*1340*/  S2UR UR7, SR_CgaCtaId ;  /* 0x00000000000779c3 */ /* 0x010f220000008800 */
[----:B------:R-:W-:Y:S02]  /*1350*/  UMOV UR6, 0x400 ;  /* 0x0000040000067882 */ /* 0x000fe40000000000 */
[----:B----4-:R-:W-:Y:S01]  /*1360*/  ULEA UR6, UR7, UR6, 0x18 ;  /* 0x0000000607067291 */ /* 0x010fe2000f8ec03f */
[----:B---3--:R-:W-:-:S04]  /*1370*/  LOP3.LUT R0, R0, 0x80, RZ, 0xc0, !PT ;  /* 0x0000008000007812 */ /* 0x008fc800078ec0ff */
[----:B------:R-:W-:-:S06]  /*1380*/  SHF.R.U32.HI R0, RZ, 0x7, R0 ;  /* 0x00000007ff007819 */ /* 0x000fcc0000011600 */
[----:B------:R-:W3:Y:S02]  /*1390*/  SHFL.IDX PT, R0, R0, RZ, 0x1f ;  /* 0x00001fff00007589 */ /* 0x000ee400000e0000 */
[----:B---3--:R-:W-:-:S13]  /*13a0*/  R2UR UR4, R0 ;  /* 0x00000000000472ca */ /* 0x008fda00000e0000 */
[----:B------:R-:W-:-:S04]  /*13b0*/  ULEA.HI UR5, UR4, UR4, URZ, 0x1 ;  /* 0x0000000404057291 */ /* 0x000fc8000f8f083f */
[----:B------:R-:W-:-:S04]  /*13c0*/  ULOP3.LUT UR5, UR5, 0x1ffffe, URZ, 0xc0, !UPT ;  /* 0x001ffffe05057892 */ /* 0x000fc8000f8ec03f */
[----:B------:R-:W-:-:S03]  /*13d0*/  UIADD3 UR5, UR4, -UR5, URZ ;  /* 0x8000000504057290 */ /* 0x000fc6000fffe03f */
[----:B------:R-:W-:Y:S01]  /*13e0*/  ULDC UR4, c[0x0][0x28c] ;  /* 0x0000a30000047ab9 */ /* 0x000fe20000000800 */
[----:B------:R-:W-:Y:S01]  /*13f0*/  ULEA UR5, UR5, UR6, 0xb ;  /* 0x0000000605057291 */ /* 0x000fe2000f8e583f */
[----:B------:R-:W-:-:S03]  /*1400*/  ISETP.LT.AND P0, PT, RZ, UR4, PT ;  /* 0x00000004ff007c0c */ /* 0x000fc6000bf01270 */
[----:B------:R-:W-:-:S04]  /*1410*/  UIADD3 UR5, UR5, 0x180, URZ ;  /* 0x0000018005057890 */ /* 0x000fc8000fffe03f */
[----:B------:R-:W-:-:S04]  /*1420*/  USHF.R.U32.HI UR5, URZ, 0x4, UR5 ;  /* 0x000000043f057899 */ /* 0x000fc80008011605 */
[----:B------:R-:W-:-:S04]  /*1430*/  ULOP3.LUT UR5, UR5, 0x3fff, URZ, 0xc0, !UPT ;  /* 0x00003fff05057892 */ /* 0x000fc8000f8ec03f */
[----:B------:R-:W-:Y:S01]  /*1440*/  ULOP3.LUT UR41, UR5, 0x10000, URZ, 0xfc, !UPT ;  /* 0x0001000005297892 */ /* 0x000fe2000f8efc3f */
[----:B-1----:R-:W-:Y:S11]  /*1450*/  @P0 BRA `(.L_x_18) ;  /* 0x0000000000400947 */ /* 0x002ff60003800000 */
[----:B------:R-:W-:Y:S01]  /*1460*/  MOV R0, 0x0 ;  /* 0x0000000000007802 */ /* 0x000fe20000000f00 */
[----:B------:R-:W-:Y:S01]  /*1470*/  ULDC.64 UR4, c[0x4][0x68] ;  /* 0x01001a0000047ab9 */ /* 0x000fe20000000a00 */
[----:B------:R-:W-:Y:S01]  /*1480*/  ULDC.64 UR6, c[0x4][0x8] ;  /* 0x0100020000067ab9 */ /* 0x000fe20000000a00 */
[----:B------:R-:W-:Y:S01]  /*1490*/  IMAD.U32 R4, RZ, RZ, UR4 ;  /* 0x00000004ff047e24 */ /* 0x000fe2000f8e00ff */
[----:B012---:R0:W1:Y:S01]  /*14a0*/  LDC.64 R2, c[0x4][R0] ;  /* 0x0100000000027b82 */ /* 0x0070620000000a00 */
[----:B------:R-:W-:Y:S01]  /*14b0*/  IMAD.U32 R5, RZ, RZ, UR5 ;  /* 0x00000005ff057e24 */ /* 0x000fe2000f8e00ff */
[----:B------:R-:W-:Y:S01]  /*14c0*/  ULDC.64 UR4, c[0x4][0x70] ;  /* 0x01001c0000047ab9 */ /* 0x000fe20000000a00 */
[----:B------:R-:W-:Y:S02]  /*14d0*/  IMAD.U32 R10, RZ, RZ, UR6 ;  /* 0x00000006ff0a7e24 */ /* 0x000fe4000f8e00ff */
[----:B------:R-:W-:Y:S02]  /*14e0*/  IMAD.U32 R6, RZ, RZ, UR4 ;  /* 0x00000004ff067e24 */ /* 0x000fe4000f8e00ff */
[----:B------:R-:W-:-:S02]  /*14f0*/  IMAD.U32 R7, RZ, RZ, UR5 ;  /* 0x00000005ff077e24 */ /* 0x000fc4000f8e00ff */
[----:B------:R-:W-:Y:S02]  /*1500*/  IMAD.U32 R11, RZ, RZ, UR7 ;  /* 0x00000007ff0b7e24 */ /* 0x000fe4000f8e00ff */
[----:B------:R-:W-:Y:S02]  /*1510*/  IMAD.MOV.U32 R8, RZ, RZ, 0x1e1 ;  /* 0x000001e1ff087424 */ /* 0x000fe400078e00ff */
[----:B------:R-:W-:Y:S02]  /*1520*/  IMAD.MOV.U32 R12, RZ, RZ, 0x1 ;  /* 0x00000001ff0c7424 */ /* 0x000fe400078e00ff */
[----:B0-----:R-:W-:-:S07]  /*1530*/  IMAD.MOV.U32 R13, RZ, RZ, RZ ;  /* 0x000000ffff0d7224 */ /* 0x001fce00078e00ff */
[----:B------:R-:W-:-:S07]  /*1540*/  LEPC R20, `(.L_x_18) ;  /* 0x000000001014794e */ /* 0x000fce0000000000 */
[----:B-1---5:R-:W-:Y:S05]  /*1550*/  CALL.ABS.NOINC R2 ;  /* 0x0000000002007343 */ /* 0x022fea0003c00000 */
.L_x_18:
[----:B012---:R-:W2:Y:S02]  /*1560*/  LDL R2, [R1+0x600] ;  /* 0x0006000001027983 */ /* 0x007ea40000100800 */
[----:B--2---:R-:W-:-:S04]  /*1570*/  LOP3.LUT R0, R2, 0x1, RZ, 0xfc, !PT ;  /* 0x0000000102007812 */ /* 0x004fc800078efcff */
[----:B------:R-:W-:-:S13]  /*1580*/  ISETP.NE.AND P0, PT, R0, 0x3, PT ;  /* 0x000000030000780c */ /* 0x000fda0003f05270 */
[----:B------:R-:W-:Y:S05]  /*1590*/  @!P0 BRA `(.L_x_19) ;  /* 0x0000000000048947 */ /* 0x000fea0003800000 */
[----:B------:R-:W-:Y:S01]  /*15a0*/  BPT.TRAP 0x1 ;  /* 0x000000040000795c */ /* 0x000fe20000300000 */
.L_x_19:
[----:B------:R-:W0:Y:S01]  /*15b0*/  S2UR UR5, SR_CgaCtaId ;  /* 0x00000000000579c3 */ /* 0x000e220000008800 */
[----:B------:R-:W-:Y:S01]  /*15c0*/  UMOV UR4, 0x400 ;  /* 0x0000040000047882 */ /* 0x000fe20000000000 */
[----:B------:R-:W-:Y:S02]  /*15d0*/  IMAD.U32 R2, RZ, RZ, UR38 ;  /* 0x00000026ff027e24 */ /* 0x000fe4000f8e00ff */
[----:B------:R-:W-:-:S03]  /*15e0*/  IMAD.U32 R3, RZ, RZ, UR39 ;  /* 0x00000027ff037e24 */ /* 0x000fc6000f8e00ff */
[----:B------:R-:W-:Y:S01]  /*15f0*/  SHF.L.U32 R2, R2, 0x1f, RZ ;  /* 0x0000001f02027819 */ /* 0x000fe200000006ff */
[----:B0-----:R-:W-:-:S06]  /*1600*/  ULEA UR4, UR5, UR4, 0x18 ;  /* 0x0000000405047291 */ /* 0x001fcc000f8ec03f */
[----:B------:R-:W-:-:S04]  /*1610*/  IMAD.U32 R0, RZ, RZ, UR4 ;  /* 0x00000004ff007e24 */ /* 0x000fc8000f8e00ff */
[----:B------:R-:W-:-:S04]  /*1620*/  IMAD R3, R3, 0x8, R0 ;  /* 0x0000000803037824 */ /* 0x000fc800078e0200 */
[----:B------:R0:W1:Y:S01]  /*1630*/  SYNCS.PHASECHK.TRANS64.TRYWAIT P1, [R3+URZ], R2 ;  /* 0x00000002030075a7 */ /* 0x000062000802017f */
[----:B------:R-:W-:Y:S05]  /*1640*/  @!P0 BRA `(.L_x_20) ;  /* 0x0000000000048947 */ /* 0x000fea0003800000 */
[----:B------:R-:W-:Y:S01]  /*1650*/  BPT.TRAP 0x1 ;  /* 0x000000040000795c */ /* 0x000fe20000300000 */
.L_x_20:
[----:B-1----:R-:W-:Y:S05]  /*1660*/  @P1 BRA `(.L_x_21) ;  /* 0x0000000000081947 */ /* 0x002fea0003800000 */
[----:B------:R-:W1:Y:S02]  /*1670*/  SYNCS.PHASECHK.TRANS64.TRYWAIT P1, [R3+URZ], R2 ;  /* 0x00000002030075a7 */ /* 0x000e64000802017f */
[----:B-1----:R-:W-:Y:S05]  /*1680*/  @!P1 BRA `(.L_x_22) ;  /* 0x00000214002c9947 */ /* 0x002fea0003800000 */
.L_x_21:
[----:B------:R-:W-:-:S04]  /*1690*/  UISETP.LT.AND UP0, UPT, UR40, 0x1, UPT ;  /* 0x000000012800788c */ /* 0x000fc8000bf01270 */
[----:B------:R-:W-:-:S06]  /*16a0*/  USEL UR4, UR40, 0x1, UP0 ;  /* 0x0000000128047887 */ /* 0x000fcc0008000000 */
[----:B------:R-:W-:Y:S01]  /*16b0*/  IMAD.U32 R4, RZ, RZ, UR4 ;  /* 0x00000004ff047e24 */ /* 0x000fe2000f8e00ff */
[----:B------:R-:W-:Y:S05]  /*16c0*/  WARPSYNC.ALL ;  /* 0x0000000000007948 */ /* 0x000fea0003800000 */
[----:B------:R-:W-:-:S04]  /*16d0*/  IADD3 R4, -R4, UR40, RZ ;  /* 0x0000002804047c10 */ /* 0x000fc8000fffe1ff */
[----:B------:R-:W-:Y:S02]  /*16e0*/  ISETP.GE.AND P1, PT, R4, 0x1, PT ;  /* 0x000000010400780c */ /* 0x000fe40003f26270 */
[----:B------:R-:W-:Y:S01]  /*16f0*/  R2UR UR4, R0 ;  /* 0x00000000000472ca */ /* 0x000fe200000e0000 */
[----:B------:R-:W-:Y:S01]  /*1700*/  WARPGROUP.ARRIVE ;  /* 0x00000000000079c5 */ /* 0x000fe20000000000 */
[----:B------:R-:W-:Y:S01]  /*1710*/  UMOV UR5, 0xc0000010 ;  /* 0xc000001000057882 */ /* 0x000fe20000000000 */
[----:B------:R-:W-:Y:S01]  /*1720*/  UMOV UR7, 0xc0000010 ;  /* 0xc000001000077882 */ /* 0x000fe20000000000 */
[----:B------:R-:W-:Y:S01]  /*1730*/  UMOV UR9, UR5 ;  /* 0x0000000500097c82 */ /* 0x000fe20008000000 */
[----:B------:R-:W-:-:S08]  /*1740*/  UMOV UR11, 0xc0000010 ;  /* 0xc0000010000b7882 */ /* 0x000fd00000000000 */
[----:B------:R-:W-:-:S04]  /*1750*/  UIADD3 UR4, UR4, 0xf180, URZ ;  /* 0x0000f18004047890 */ /* 0x000fc8000fffe03f */
[----:B------:R-:W-:-:S04]  /*1760*/  USHF.R.U32.HI UR4, URZ, 0x4, UR4 ;  /* 0x000000043f047899 */ /* 0x000fc80008011604 */
[----:B------:R-:W-:-:S04]  /*1770*/  ULOP3.LUT UR4, UR4, 0x3fff, URZ, 0xc0, !UPT ;  /* 0x00003fff04047892 */ /* 0x000fc8000f8ec03f */
[----:B------:R-:W-:Y:S02]  /*1780*/  ULOP3.LUT UR13, UR4, 0x10000, URZ, 0xfc, !UPT ;  /* 0x00010000040d7892 */ /* 0x000fe4000f8efc3f */
[----:B------:R-:W-:Y:S02]  /*1790*/  UIMAD UR4, UR39, 0x180, UR41 ;  /* 0x00000180270478a4 */ /* 0x000fe4000f8e0229 */
[----:B------:R-:W-:-:S04]  /*17a0*/  ULEA UR6, UR39, UR13, 0xa ;  /* 0x0000000d27067291 */ /* 0x000fc8000f8e503f */
[----:B------:R-:W-:Y:S01]  /*17b0*/  UIADD3 UR10, UR6, 0x200, URZ ;  /* 0x00000200060a7890 */ /* 0x000fe2000fffe03f */
[----:B------:R-:W-:-:S04]  /*17c0*/  UMOV UR8, UR4 ;  /* 0x0000000400087c82 */ /* 0x000fc80008000000 */
[----:B------:R-:W-:Y:S03]  /*17d0*/  IGMMA.64x256x32.S8.S8 R24, gdesc[UR4], RZ, !UPT, gsb0 ;  /* 0x06600000041879f1 */ /* 0x000fe6000c0410ff */
[----:B------:R-:W-:Y:S02]  /*17e0*/  WARPGROUP.DEPBAR.LE gsb0, 0x0 ;  /* 0x00008000000079c5 */ /* 0x000fe40000010000 */
[----:B------:R-:W-:Y:S04]  /*17f0*/  STL.64 [R1+0x400], R24 ;  /* 0x0004001801007387 */ /* 0x000fe80000100a00 */
        /* <DEDUP_REMOVED lines=62> */
[----:B------:R2:W-:Y:S02]  /*1be0*/  STL.64 [R1+0x5f8], R150 ;  /* 0x0005f89601007387 */ /* 0x0005e40000100a00 */
[----:B--2---:R-:W-:-:S06]  /*1bf0*/  WARPGROUP.ARRIVE ;  /* 0x00000000000079c5 */ /* 0x004fcc0000000000 */
[----:B------:R-:W-:Y:S01]  /*1c00*/  IGMMA.64x256x32.S8.S8 R24, gdesc[UR8], RZ, !UPT, gsb0 ;  /* 0x06600000081879f1 */ /* 0x000fe2000c0410ff */
[----:B------:R-:W-:Y:S01]  /*1c10*/  UIADD3 UR8, UR4, 0x100, URZ ;  /* 0x0000010004087890 */ /* 0x000fe2000fffe03f */
[----:B------:R-:W-:Y:S02]  /*1c20*/  UMOV UR9, 0xc0000010 ;  /* 0xc000001000097882 */ /* 0x000fe40000000000 */
[----:B------:R-:W-:-:S04]  /*1c30*/  UMOV UR5, UR9 ;  /* 0x0000000900057c82 */ /* 0x000fc80008000000 */
[----:B------:R-:W-:Y:S01]  /*1c40*/  UMOV UR4, UR8 ;  /* 0x0000000800047c82 */ /* 0x000fe20008000000 */
[----:B------:R-:W-:Y:S02]  /*1c50*/  WARPGROUP.DEPBAR.LE gsb0, 0x0 ;  /* 0x00008000000079c5 */ /* 0x000fe40000010000 */
[----:B------:R-:W-:Y:S04]  /*1c60*/  STL.64 [R1], R24 ;  /* 0x0000001801007387 */ /* 0x000fe80000100a00 */
        /* <DEDUP_REMOVED lines=62> */
[----:B------:R2:W-:Y:S04]  /*2050*/  STL.64 [R1+0x1f8], R150 ;  /* 0x0001f89601007387 */ /* 0x0005e80000100a00 */
[----:B------:R-:W-:Y:S04]  /*2060*/  STL [R1+0x6c4], R156 ;  /* 0x0006c49c01007387 */ /* 0x000fe80000100800 */
[----:B------:R-:W-:Y:S01]  /*2070*/  STL [R1+0x6c0], R152 ;  /* 0x0006c09801007387 */ /* 0x000fe20000100800 */
[----:B--2---:R-:W-:-:S06]  /*2080*/  WARPGROUP.ARRIVE ;  /* 0x00000000000079c5 */ /* 0x004fcc0000000000 */
        /* <DEDUP_REMOVED lines=91> */
[----:B--2---:R3:W5:Y:S04]  /*2640*/  LDL.LU R156, [R1+0x6c4] ;  /* 0x0006c400019c7983 */ /* 0x0047680000300800 */
[----:B------:R3:W5:Y:S04]  /*2650*/  LDL.LU R152, [R1+0x6c0] ;  /* 0x0006c00001987983 */ /* 0x0007680000300800 */
[----:B------:R3:W5:Y:S04]  /*2660*/  LDL.LU.64 R150, [R1+0x6b8] ;  /* 0x0006b80001967983 */ /* 0x0007680000300a00 */
        /* <DEDUP_REMOVED lines=20> */
[----:B------:R3:W5:Y:S01]  /*27b0*/  LDL.LU.64 R108, [R1+0x610] ;  /* 0x00061000016c7983 */ /* 0x0007620000300a00 */
[----:B------:R-:W-:Y:S05]  /*27c0*/  @!P1 BRA `(.L_x_23) ;  /* 0x0000002800909947 */ /* 0x000fea0003800000 */
[----:B------:R-:W-:Y:S02]  /*27d0*/  UIADD3 UR4, UR39, 0x1, URZ ;  /* 0x0000000127047890 */ /* 0x000fe4000fffe03f */
[----:B01----:R-:W-:Y:S02]  /*27e0*/  IMAD.U32 R2, RZ, RZ, UR39 ;  /* 0x00000027ff027e24 */ /* 0x003fe4000f8e00ff */
[----:B------:R-:W-:-:S04]  /*27f0*/  UISETP.NE.AND UP0, UPT, UR4, 0xa, UPT ;  /* 0x0000000a0400788c */ /* 0x000fc8000bf05270 */
[----:B------:R-:W-:Y:S02]  /*2800*/  USEL UR5, URZ, 0x1, UP0 ;  /* 0x000000013f057887 */ /* 0x000fe40008000000 */
[----:B------:R-:W-:Y:S02]  /*2810*/  USEL UR12, UR4, URZ, UP0 ;  /* 0x0000003f040c7287 */ /* 0x000fe40008000000 */
[----:B------:R-:W-:-:S06]  /*2820*/  ULOP3.LUT UR5, UR38, UR5, URZ, 0x3c, !UPT ;  /* 0x0000000526057292 */ /* 0x000fcc000f8e3c3f */
[----:B------:R-:W-:-:S07]  /*2830*/  IMAD.U32 R3, RZ, RZ, UR5 ;  /* 0x00000005ff037e24 */ /* 0x000fce000f8e00ff */
.L_x_30:
[----:B------:R-:W-:Y:S05]  /*2840*/  @!P0 BRA `(.L_x_24) ;  /* 0x0000000000048947 */ /* 0x000fea0003800000 */
[----:B------:R-:W-:Y:S01]  /*2850*/  BPT.TRAP 0x1 ;  /* 0x000000040000795c */ /* 0x000fe20000300000 */
.L_x_24:
[----:B------:R-:W0:Y:S01]  /*2860*/  S2UR UR5, SR_CgaCtaId ;  /* 0x00000000000579c3 */ /* 0x000e220000008800 */
[----:B------:R-:W-:Y:S01]  /*2870*/  UMOV UR4, 0x400 ;  /* 0x0000040000047882 */ /* 0x000fe20000000000 */
[----:B------:R-:W-:Y:S01]  /*2880*/  IMAD.U32 R5, RZ, RZ, UR12 ;  /* 0x0000000cff057e24 */ /* 0x000fe2000f8e00ff */
[----:B------:R-:W-:Y:S01]  /*2890*/  SHF.L.U32 R6, R3, 0x1f, RZ ;  /* 0x0000001f03067819 */ /* 0x000fe200000006ff */
[----:B0-----:R-:W-:-:S06]  /*28a0*/  ULEA UR4, UR5, UR4, 0x18 ;  /* 0x0000000405047291 */ /* 0x001fcc000f8ec03f */
[----:B------:R-:W-:-:S04]  /*28b0*/  IMAD.U32 R0, RZ, RZ, UR4 ;  /* 0x00000004ff007e24 */ /* 0x000fc8000f8e00ff */
[----:B------:R-:W-:-:S04]  /*28c0*/  IMAD R5, R5, 0x8, R0 ;  /* 0x0000000805057824 */ /* 0x000fc800078e0200 */
[----:B------:R0:W1:Y:S01]  /*28d0*/  SYNCS.PHASECHK.TRANS64.TRYWAIT P1, [R5+URZ], R6 ;  /* 0x00000006050075a7 */ /* 0x000062000802017f */
[----:B------:R-:W-:Y:S05]  /*28e0*/  @!P0 BRA `(.L_x_25) ;  /* 0x0000000000048947 */ /* 0x000fea0003800000 */
[----:B------:R-:W-:Y:S01]  /*28f0*/  BPT.TRAP 0x1 ;  /* 0x000000040000795c */ /* 0x000fe20000300000 */
.L_x_25:
[----:B-1----:R-:W-:Y:S05]  /*2900*/  @P1 BRA `(.L_x_26) ;  /* 0x0000000000081947 */ /* 0x002fea0003800000 */
[----:B------:R-:W1:Y:S02]  /*2910*/  SYNCS.PHASECHK.TRANS64.TRYWAIT P1, [R5+URZ], R6 ;  /* 0x00000006050075a7 */ /* 0x000e64000802017f */
[----:B-1----:R-:W-:Y:S05]  /*2920*/  @!P1 BRA `(.L_x_27) ;  /* 0x0000020000989947 */ /* 0x002fea0003800000 */
.L_x_26:
[----:B-----5:R-:W-:Y:S04]  /*2930*/  STL [R1+0x77c], R156 ;  /* 0x00077c9c01007387 */ /* 0x020fe80000100800 */
[----:B------:R-:W-:Y:S04]  /*2940*/  STL [R1+0x778], R152 ;  /* 0x0007789801007387 */ /* 0x000fe80000100800 */
        /* <DEDUP_REMOVED lines=22> */
[----:B--2---:R-:W2:Y:S04]  /*2ab0*/  LDL.LU.64 R108, [R1] ;  /* 0x00000000016c7983 */ /* 0x004ea80000300a00 */
[----:B------:R-:W4:Y:S04]  /*2ac0*/  LDL.LU.64 R110, [R1+0x8] ;  /* 0x00000800016e7983 */ /* 0x000f280000300a00 */
[----:B------:R-:W3:Y:S04]  /*2ad0*/  LDL.LU.64 R112, [R1+0x10] ;  /* 0x0000100001707983 */ /* 0x000ee80000300a00 */
[----:B------:R-:W2:Y:S04]  /*2ae0*/  LDL.LU.64 R114, [R1+0x18] ;  /* 0x0000180001727983 */ /* 0x000ea80000300a00 */
        /* <DEDUP_REMOVED lines=18> */
[----:B--2---:R-:W-:Y:S04]  /*2c10*/  STL.64 [R1+0x978], R150 ;  /* 0x0009789601007387 */ /* 0x004fe80000100a00 */
[----:B---3--:R-:W-:Y:S04]  /*2c20*/  STL.64 [R1+0x970], R148 ;  /* 0x0009709401007387 */ /* 0x008fe80000100a00 */
[----:B----4-:R-:W-:Y:S04]  /*2c30*/  STL.64 [R1+0x968], R146 ;  /* 0x0009689201007387 */ /* 0x010fe80000100a00 */
        /* <DEDUP_REMOVED lines=61> */
[----:B--2---:R-:W2:Y:S04]  /*3010*/  LDL.LU.64 R24, [R1+0x400] ;  /* 0x0004000001187983 */ /* 0x004ea80000300a00 */
[----:B------:R-:W2:Y:S04]  /*3020*/  LDL.LU.64 R26, [R1+0x408] ;  /* 0x00040800011a7983 */ /* 0x000ea80000300a00 */
        /* <DEDUP_REMOVED lines=61> */
[----:B------:R-:W2:Y:S01]  /*3400*/  LDL.LU.64 R150, [R1+0x5f8] ;  /* 0x0005f80001967983 */ /* 0x000ea20000300a00 */
[----:B------:R-:W-:-:S02]  /*3410*/  UIMAD UR4, UR12, 0x180, UR41 ;  /* 0x000001800c0478a4 */ /* 0x000fc4000f8e0229 */
[----:B------:R-:W-:Y:S01]  /*3420*/  ULEA UR6, UR12, UR13, 0xa ;  /* 0x0000000d0c067291 */ /* 0x000fe2000f8e503f */
[----:B------:R-:W3:Y:S01]  /*3430*/  LDL.LU.64 R152, [R1+0xb0] ;  /* 0x0000b00001987983 */ /* 0x000ee20000300a00 */
[----:B------:R-:W-:Y:S01]  /*3440*/  UMOV UR5, 0xc0000010 ;  /* 0xc000001000057882 */ /* 0x000fe20000000000 */
[----:B------:R-:W-:Y:S02]  /*3450*/  UMOV UR7, 0xc0000010 ;  /* 0xc000001000077882 */ /* 0x000fe40000000000 */
[----:B------:R-:W3:Y:S04]  /*3460*/  LDL.LU.64 R154, [R1+0xb8] ;  /* 0x0000b800019a7983 */ /* 0x000ee80000300a00 */
        /* <DEDUP_REMOVED lines=39> */
[----:B------:R-:W3:Y:S01]  /*36e0*/  LDL.LU.64 R234, [R1+0x1f8] ;  /* 0x0001f80001ea7983 */ /* 0x000ee20000300a00 */
[----:B--2---:R-:W-:-:S06]  /*36f0*/  WARPGROUP.ARRIVE ;  /* 0x00000000000079c5 */ /* 0x004fcc0000000000 */
[----:B------:R-:W-:Y:S03]  /*3700*/  IGMMA.64x256x32.S8.S8 R24, gdesc[UR4], R24, gsb0 ;  /* 0x06600000041879f1 */ /* 0x000fe60008041018 */
        /* <DEDUP_REMOVED lines=65> */
[----:B--2---:R-:W3:Y:S04]  /*3b20*/  LDL.LU.64 R150, [R1+0x978] ;  /* 0x0009780001967983 */ /* 0x004ee80000300a00 */
        /* <DEDUP_REMOVED lines=21> */
[----:B------:R-:W-:Y:S01]  /*3c80*/  UIADD3 UR10, UR6, 0x200, URZ ;  /* 0x00000200060a7890 */ /* 0x000fe2000fffe03f */
[----:B------:R-:W-:Y:S01]  /*3c90*/  UMOV UR8, UR4 ;  /* 0x0000000400087c82 */ /* 0x000fe20008000000 */
[----:B------:R-:W-:Y:S01]  /*3ca0*/  UMOV UR9, UR5 ;  /* 0x0000000500097c82 */ /* 0x000fe20008000000 */
[----:B------:R-:W-:Y:S01]  /*3cb0*/  UMOV UR11, 0xc0000010 ;  /* 0xc0000010000b7882 */ /* 0x000fe20000000000 */
        /* <DEDUP_REMOVED lines=42> */
[----:B---3--:R-:W-:-:S06]  /*3f60*/  WARPGROUP.ARRIVE ;  /* 0x00000000000079c5 */ /* 0x008fcc0000000000 */
[----:B------:R-:W-:Y:S03]  /*3f70*/  IGMMA.64x256x32.S8.S8 R108, gdesc[UR8], R108, gsb0 ;  /* 0x06600000086c79f1 */ /* 0x000fe6000804106c */
        /* <DEDUP_REMOVED lines=65> */
[----:B---3--:R-:W3:Y:S04]  /*4390*/  LDL.LU R156, [R1+0x77c] ;  /* 0x00077c00019c7983 */ /* 0x008ee80000300800 */
[----:B------:R-:W4:Y:S04]  /*43a0*/  LDL.LU R152, [R1+0x778] ;  /* 0x0007780001987983 */ /* 0x000f280000300800 */
        /* <DEDUP_REMOVED lines=22> */
[----:B------:R-:W-:Y:S01]  /*4510*/  UIADD3 UR8, UR4, 0x100, URZ ;  /* 0x0000010004087890 */ /* 0x000fe2000fffe03f */
[----:B------:R-:W-:-:S02]  /*4520*/  UMOV UR9, 0xc0000010 ;  /* 0xc000001000097882 */ /* 0x000fc40000000000 */
[----:B---3--:R-:W-:Y:S04]  /*4530*/  STL [R1+0x6c4], R156 ;  /* 0x0006c49c01007387 */ /* 0x008fe80000100800 */
[----:B----4-:R-:W-:Y:S01]  /*4540*/  STL [R1+0x6c0], R152 ;  /* 0x0006c09801007387 */ /* 0x010fe20000100800 */
        /* <DEDUP_REMOVED lines=89> */
[----:B------:R-:W-:Y:S01]  /*4ae0*/  UMOV UR4, UR8 ;  /* 0x0000000800047c82 */ /* 0x000fe20008000000 */
[----:B------:R-:W-:Y:S01]  /*4af0*/  UMOV UR5, UR9 ;  /* 0x0000000900057c82 */ /* 0x000fe20008000000 */
        /* <DEDUP_REMOVED lines=92> */
[----:B------:R-:W-:Y:S01]  /*50c0*/  BPT.TRAP 0x1 ;  /* 0x000000040000795c */ /* 0x000fe20000300000 */
.L_x_28:
[----:B01----:R-:W2:Y:S01]  /*50d0*/  LDL R6, [R1+0x600] ;  /* 0x0006000001067983 */ /* 0x003ea20000100800 */
[----:B------:R-:W-:-:S13]  /*50e0*/  ISETP.NE.AND P1, PT, R19, RZ, PT ;  /* 0x000000ff1300720c */ /* 0x000fda0003f25270 */
[----:B------:R-:W-:-:S04]  /*50f0*/  @P1 IMAD R5, R2, 0x8, R0 ;  /* 0x0000000802051824 */ /* 0x000fc800078e0200 */
[----:B------:R-:W-:-:S05]  /*5100*/  @P1 VIADD R5, R5, 0x50 ;  /* 0x0000005005051836 */ /* 0x000fca0000000000 */
[----:B-----5:R-:W-:-:S04]  /*5110*/  @P1 PRMT R5, R156, 0x654, R5 ;  /* 0x000006549c051816 */ /* 0x020fc80000000005 */
[----:B------:R0:W-:Y:S01]  /*5120*/  @P1 SYNCS.ARRIVE.TRANS64.RED.A1T0 RZ, [R5+URZ], RZ ;  /* 0x000000ff05ff19a7 */ /* 0x0001e2000810043f */
[----:B--2---:R-:W-:-:S13]  /*5130*/  ISETP.GT.U32.AND P1, PT, R6, 0x1, PT ;  /* 0x000000010600780c */ /* 0x004fda0003f24070 */
[----:B0-----:R-:W-:Y:S05]  /*5140*/  @P1 BRA `(.L_x_29) ;  /* 0x0000000000041947 */ /* 0x001fea0003800000 */
[----:B------:R-:W-:Y:S01]  /*5150*/  BPT.TRAP 0x1 ;  /* 0x000000040000795c */ /* 0x000fe20000300000 */
.L_x_29:
[----:B------:R-:W-:Y:S01]  /*5160*/  UIADD3 UR12, UR12, 0x1, URZ ;  /* 0x000000010c0c7890 */ /* 0x000fe2000fffe03f */
[----:B------:R-:W-:Y:S01]  /*5170*/  ISETP.GT.AND P2, PT, R4, 0x1, PT ;  /* 0x000000010400780c */ /* 0x000fe20003f44270 */
[----:B------:R-:W-:Y:S02]  /*5180*/  VIADD R2, R2, 0x1 ;  /* 0x0000000102027836 */ /* 0x000fe40000000000 */
[----:B------:R-:W-:Y:S01]  /*5190*/  UISETP.NE.AND UP0, UPT, UR12, 0xa, UPT ;  /* 0x0000000a0c00788c */ /* 0x000fe2000bf05270 */
[----:B------:R-:W-:Y:S02]  /*51a0*/  VIADD R4, R4, 0xffffffff ;  /* 0xffffffff04047836 */ /* 0x000fe40000000000 */
[C---:B------:R-:W-:Y:S01]  /*51b0*/  ISETP.NE.AND P1, PT, R2.reuse, 0xa, PT ;  /* 0x0000000a0200780c */ /* 0x040fe20003f25270 */
[----:B------:R-:W-:Y:S02]  /*51c0*/  USEL UR4, URZ, 0x1, UP0 ;  /* 0x000000013f047887 */ /* 0x000fe40008000000 */
[----:B------:R-:W-:Y:S01]  /*51d0*/  USEL UR12, UR12, URZ, UP0 ;  /* 0x0000003f0c0c7287 */ /* 0x000fe20008000000 */
[----:B------:R-:W-:-:S03]  /*51e0*/  SEL R2, R2, RZ, P1 ;  /* 0x000000ff02027207 */ /* 0x000fc60000800000 */
[----:B------:R-:W-:Y:S01]  /*51f0*/  LOP3.LUT R3, R3, UR4, RZ, 0x3c, !PT ;  /* 0x0000000403037c12 */ /* 0x000fe2000f8e3cff */
[----:B------:R-:W-:Y:S07]  /*5200*/  @P2 BRA `(.L_x_30) ;  /* 0xffffffd4008c2947 */ /* 0x000fee000383ffff */
.L_x_23:
[----:B01----:R-:W0:Y:S02]  /*5210*/  LDC R2, c[0x0][0x28c] ;  /* 0x0000a300ff027b82 */ /* 0x003e240000000800 */
[----:B0-----:R-:W-:-:S13]  /*5220*/  ISETP.GE.AND P1, PT, R2, 0x1, PT ;  /* 0x000000010200780c */ /* 0x001fda0003f26270 */
[----:B------:R-:W-:Y:S05]  /*5230*/  @!P1 BRA `(.L_x_31) ;  /* 0x0000000000549947 */ /* 0x000fea0003800000 */
[----:B------:R-:W-:Y:S05]  /*5240*/  @!P0 BRA `(.L_x_32) ;  /* 0x0000000000048947 */ /* 0x000fea0003800000 */
[----:B------:R-:W-:Y:S01]  /*5250*/  BPT.TRAP 0x1 ;  /* 0x000000040000795c */ /* 0x000fe20000300000 */
.L_x_32:
[----:B------:R-:W2:Y:S01]  /*5260*/  LDL R2, [R1+0x600] ;  /* 0x0006000001027983 */ /* 0x000ea20000100800 */
[----:B------:R-:W-:Y:S01]  /*5270*/  ISETP.NE.AND P0, PT, R19, RZ, PT ;  /* 0x000000ff1300720c */ /* 0x000fe20003f05270 */
[----:B------:R-:W-:Y:S01]  /*5280*/  BSSY B0, `(.L_x_33) ;  /* 0x000000e000007945 */ /* 0x000fe20003800000 */
[----:B--2---:R-:W-:-:S11]  /*5290*/  ISETP.GT.U32.AND P1, PT, R2, 0x1, PT ;  /* 0x000000010200780c */ /* 0x004fd60003f24070 */
[----:B------:R-:W-:Y:S05]  /*52a0*/  @!P0 BRA `(.L_x_34) ;  /* 0x00000000002c8947 */ /* 0x000fea0003800000 */
[----:B------:R-:W-:-:S04]  /*52b0*/  UISETP.LT.AND UP0, UPT, UR40, 0x1, UPT ;  /* 0x000000012800788c */ /* 0x000fc8000bf01270 */
[----:B------:R-:W-:-:S04]  /*52c0*/  USEL UR6, UR40, 0x1, UP0 ;  /* 0x0000000128067887 */ /* 0x000fc80008000000 */
[----:B------:R-:W-:-:S04]  /*52d0*/  UIADD3 UR6, UR39, UR40, -UR6 ;  /* 0x0000002827067290 */ /* 0x000fc8000fffe806 */
[----:B------:R-:W-:-:S04]  /*52e0*/  UIMAD.WIDE.U32 UR4, UR6, -0x33333333, URZ ;  /* 0xcccccccd060478a5 */ /* 0x000fc8000f8e003f */
[----:B------:R-:W-:-:S04]  /*52f0*/  USHF.R.U32.HI UR4, URZ, 0x3, UR5 ;  /* 0x000000033f047899 */ /* 0x000fc80008011605 */
[----:B------:R-:W-:-:S06]  /*5300*/  UIMAD UR6, UR4, -0xa, UR6 ;  /* 0xfffffff6040678a4 */ /* 0x000fcc000f8e0206 */
[----:B------:R-:W-:-:S04]  /*5310*/  IMAD.U32 R2, RZ, RZ, UR6 ;  /* 0x00000006ff027e24 */ /* 0x000fc8000f8e00ff */
[----:B------:R-:W-:-:S04]  /*5320*/  IMAD R0, R2, 0x8, R0 ;  /* 0x0000000802007824 */ /* 0x000fc800078e0200 */
[----:B------:R-:W-:-:S05]  /*5330*/  VIADD R0, R0, 0x50 ;  /* 0x0000005000007836 */ /* 0x000fca0000000000 */
[----:B-----5:R-:W-:-:S04]  /*5340*/  PRMT R0, R156, 0x654, R0 ;  /* 0x000006549c007816 */ /* 0x020fc80000000000 */
[----:B------:R0:W-:Y:S03]  /*5350*/  SYNCS.ARRIVE.TRANS64.RED.A1T0 RZ, [R0+URZ], RZ ;  /* 0x000000ff00ff79a7 */ /* 0x0001e6000810043f */
.L_x_34:
[----:B------:R-:W-:Y:S05]  /*5360*/  BSYNC B0 ;  /* 0x0000000000007941 */ /* 0x000fea0003800000 */
.L_x_33:
[----:B------:R-:W-:Y:S05]  /*5370*/  @P1 BRA `(.L_x_31) ;  /* 0x0000000000041947 */ /* 0x000fea0003800000 */
[----:B------:R-:W-:Y:S01]  /*5380*/  BPT.TRAP 0x1 ;  /* 0x000000040000795c */ /* 0x000fe20000300000 */
.L_x_31:
[----:B------:R-:W1:Y:S01]  /*5390*/  S2R R5, SR_TID.X ;  /* 0x0000000000057919 */ /* 0x000e620000002100 */
[----:B------:R-:W2:Y:S01]  /*53a0*/  LDC R4, c[0x0][0x288] ;  /* 0x0000a200ff047b82 */ /* 0x000ea20000000800 */
[----:B------:R-:W-:Y:S01]  /*53b0*/  SHF.R.S32.HI R20, RZ, 0x1f, R22 ;  /* 0x0000001fff147819 */ /* 0x000fe20000011416 */
[----:B------:R-:W-:Y:S01]  /*53c0*/  ULDC.64 UR4, c[0x0][0x5d0] ;  /* 0x0001740000047ab9 */ /* 0x000fe20000000a00 */
[----:B------:R-:W-:Y:S01]  /*53d0*/  UIADD3 UR39, UR40, UR39, URZ ;  /* 0x0000002728277290 */ /* 0x000fe2000fffe03f */
[----:B---3--:R-:W-:Y:S01]  /*53e0*/  IMAD.MOV.U32 R167, RZ, RZ, -0x1 ;  /* 0xffffffffffa77424 */ /* 0x008fe200078e00ff */
[----:B------:R-:W-:Y:S02]  /*53f0*/  UISETP.GE.U32.AND UP1, UPT, UR40, 0xa, UPT ;  /* 0x0000000a2800788c */ /* 0x000fe4000bf26070 */
[----:B------:R-:W-:-:S04]  /*5400*/  UISETP.GT.U32.AND UP0, UPT, UR39, 0x9, UPT ;  /* 0x000000092700788c */ /* 0x000fc8000bf04070 */
[----:B------:R-:W-:-:S04]  /*5410*/  UISETP.LT.U32.AND UP0, UPT, UR40, 0xa, UP0 ;  /* 0x0000000a2800788c */ /* 0x000fc80008701070 */
[----:B------:R-:W-:-:S04]  /*5420*/  USEL UR6, URZ, 0x1, !UP0 ;  /* 0x000000013f067887 */ /* 0x000fc8000c000000 */
[----:B------:R-:W-:Y:S01]  /*5430*/  ULOP3.LUT UR38, UR38, UR6, URZ, 0x3c, !UPT ;  /* 0x0000000626267292 */ /* 0x000fe2000f8e3c3f */
[--C-:B-1----:R-:W-:Y:S01]  /*5440*/  SHF.R.U32.HI R2, RZ, 0x2, R5.reuse ;  /* 0x00000002ff027819 */ /* 0x102fe20000011605 */
[C---:B------:R-:W-:Y:S01]  /*5450*/  IMAD.SHL.U32 R14, R5.reuse, 0x2, RZ ;  /* 0x00000002050e7824 */ /* 0x040fe200078e00ff */
[----:B------:R-:W-:Y:S02]  /*5460*/  LOP3.LUT R13, R5, 0x60, RZ, 0xc0, !PT ;  /* 0x00000060050d7812 */ /* 0x000fe400078ec0ff */
[----:B------:R-:W-:Y:S02]  /*5470*/  SHF.R.U32.HI R157, RZ, 0x7, R5 ;  /* 0x00000007ff9d7819 */ /* 0x000fe40000011605 */
[----:B------:R-:W-:Y:S02]  /*5480*/  LOP3.LUT R2, R2, 0x7, RZ, 0xc0, !PT ;  /* 0x0000000702027812 */ /* 0x000fe400078ec0ff */
[----:B------:R-:W-:Y:S02]  /*5490*/  SHF.R.U32.HI R13, RZ, 0x1, R13 ;  /* 0x00000001ff0d7819 */ /* 0x000fe4000001160d */
[----:B------:R-:W-:-:S02]  /*54a0*/  LOP3.LUT R157, R157, 0x1, RZ, 0xc0, !PT ;  /* 0x000000019d9d7812 */ /* 0x000fc400078ec0ff */
[----:B0-----:R-:W-:Y:S02]  /*54b0*/  IADD3 R0, RZ, -R13, -R2 ;  /* 0x8000000dff007210 */ /* 0x001fe40007ffe802 */
[----:B------:R-:W-:Y:S01]  /*54c0*/  LOP3.LUT R3, R5, 0x3, RZ, 0xc0, !PT ;  /* 0x0000000305037812 */ /* 0x000fe200078ec0ff */
[C---:B------:R-:W-:Y:S02]  /*54d0*/  IMAD.SHL.U32 R12, R157.reuse, 0x40, RZ ;  /* 0x000000409d0c7824 */ /* 0x040fe400078e00ff */
[----:B------:R-:W-:Y:S02]  /*54e0*/  IMAD R157, R157, -0x40, R0 ;  /* 0xffffffc09d9d7824 */ /* 0x000fe400078e0200 */
[----:B-----5:R-:W-:Y:S01]  /*54f0*/  IMAD.SHL.U32 R0, R152, 0x200, RZ ;  /* 0x0000020098007824 */ /* 0x020fe200078e00ff */
[----:B------:R-:W-:Y:S01]  /*5500*/  LOP3.LUT R12, R12, 0x40, R2, 0xe2, !PT ;  /* 0x000000400c0c7812 */ /* 0x000fe200078ee202 */
[----:B------:R-:W-:Y:S02]  /*5510*/  IMAD R2, R20, UR4, RZ ;  /* 0x0000000414027c24 */ /* 0x000fe4000f8e02ff */
[----:B--2---:R-:W-:Y:S01]  /*5520*/  IMAD R3, R3, -0x2, R4 ;  /* 0xfffffffe03037824 */ /* 0x004fe200078e0204 */
[----:B------:R-:W-:Y:S01]  /*5530*/  LOP3.LUT R14, R0, 0x6, R14, 0xf8, !PT ;  /* 0x00000006000e7812 */ /* 0x000fe200078ef80e */
[----:B------:R-:W-:Y:S01]  /*5540*/  IMAD R2, R22, UR5, R2 ;  /* 0x0000000516027c24 */ /* 0x000fe2000f8e0202 */
[----:B------:R-:W-:Y:S01]  /*5550*/  ISETP.GE.AND P0, PT, R0, R4, PT ;  /* 0x000000040000720c */ /* 0x000fe20003f06270 */
[----:B------:R-:W-:Y:S01]  /*5560*/  IMAD.IADD R0, R3, 0x1, -R0 ;  /* 0x0000000103007824 */ /* 0x000fe200078e0a00 */
[----:B------:R-:W-:-:S02]  /*5570*/  SHF.R.S32.HI R15, RZ, 0x1f, R14 ;  /* 0x0000001fff0f7819 */ /* 0x000fc4000001140e */
[----:B------:R-:W-:Y:S01]  /*5580*/  LOP3.LUT R12, R12, R13, RZ, 0xfc, !PT ;  /* 0x0000000d0c0c7212 */ /* 0x000fe200078efcff */
[----:B------:R-:W-:Y:S02]  /*5590*/  IMAD.MOV.U32 R13, RZ, RZ, RZ ;  /* 0x000000ffff0d7224 */ /* 0x000fe400078e00ff */
[----:B------:R-:W-:Y:S01]  /*55a0*/  IMAD.WIDE.U32 R4, R22, UR4, R14 ;  /* 0x0000000416047c25 */ /* 0x000fe2000f8e000e */
[----:B------:R-:W-:-:S03]  /*55b0*/  ULDC UR4, c[0x0][0x284] ;  /* 0x0000a10000047ab9 */ /* 0x000fc60000000800 */
[----:B------:R-:W-:Y:S02]  /*55c0*/  IMAD.IADD R5, R5, 0x1, R2 ;  /* 0x0000000105057824 */ /* 0x000fe400078e0202 */
[C---:B------:R-:W-:Y:S02]  /*55d0*/  IMAD R2, R23.reuse, 0xc0, RZ ;  /* 0x000000c017027824 */ /* 0x040fe400078e02ff */
[----:B------:R-:W-:-:S03]  /*55e0*/  IMAD.WIDE R12, R23, 0xc0, R12 ;  /* 0x000000c0170c7825 */ /* 0x000fc600078e020c */
[C---:B------:R-:W-:Y:S02]  /*55f0*/  ISETP.GE.OR P0, PT, R2.reuse, UR4, P0 ;  /* 0x0000000402007c0c */ /* 0x040fe40008706670 */
[----:B------:R-:W-:Y:S01]  /*5600*/  IADD3 R157, -R2, UR4, R157 ;  /* 0x00000004029d7c10 */ /* 0x000fe2000fffe19d */
[----:B------:R-:W-:-:S04]  /*5610*/  UIMAD.WIDE.U32 UR4, UR39, -0x33333333, URZ ;  /* 0xcccccccd270478a5 */ /* 0x000fc8000f8e003f */
[----:B------:R-:W-:-:S04]  /*5620*/  USHF.R.U32.HI UR4, URZ, 0x3, UR5 ;  /* 0x000000033f047899 */ /* 0x000fc80008011605 */
[----:B------:R-:W-:Y:S02]  /*5630*/  UIMAD UR39, UR4, -0xa, UR39 ;  /* 0xfffffff6042778a4 */ /* 0x000fe4000f8e0227 */
[----:B------:R-:W-:Y:S01]  /*5640*/  @UP1 ULOP3.LUT UR38, UR38, 0x1, UR4, 0x78, !UPT ;  /* 0x0000000126261892 */ /* 0x000fe2000f8e7804 */
[----:B------:R-:W-:Y:S11]  /*5650*/  @P0 BRA `(.L_x_35) ;  /* 0x000001b000f40947 */ /* 0x000ff60003800000 */
[----:B------:R-:W0:Y:S01]  /*5660*/  LDC.64 R2, c[0x0][0x5c8] ;  /* 0x00017200ff027b82 */ /* 0x000e220000000a00 */
[----:B------:R-:W-:Y:S01]  /*5670*/  ULDC.64 UR4, c[0x0][0x5c0] ;  /* 0x0001700000047ab9 */ /* 0x000fe20000000a00 */
[----:B------:R-:W-:Y:S01]  /*5680*/  BSSY B0, `(.L_x_35) ;  /* 0x0001b3a000007945 */ /* 0x000fe20003800000 */
[-C--:B0-----:R-:W-:Y:S01]  /*5690*/  IMAD R6, R13, R2.reuse, RZ ;  /* 0x000000020d067224 */ /* 0x081fe200078e02ff */
[----:B------:R-:W-:Y:S01]  /*56a0*/  SHF.L.U64.HI R9, R2, 0x3, R3 ;  /* 0x0000000302097819 */ /* 0x000fe20000010203 */
[----:B------:R-:W-:-:S04]  /*56b0*/  IMAD.WIDE.U32 R4, R12, R2, R4 ;  /* 0x000000020c047225 */ /* 0x000fc800078e0004 */
[----:B------:R-:W-:Y:S01]  /*56c0*/  IMAD R6, R12, R3, R6 ;  /* 0x000000030c067224 */ /* 0x000fe200078e0206 */
[----:B------:R-:W-:Y:S01]  /*56d0*/  IADD3 R4, P0, R4, UR4, RZ ;  /* 0x0000000404047c10 */ /* 0x000fe2000ff1e0ff */
[----:B------:R-:W-:Y:S02]  /*56e0*/  IMAD.SHL.U32 R8, R2, 0x8, RZ ;  /* 0x0000000802087824 */ /* 0x000fe400078e00ff */
[----:B------:R-:W-:-:S03]  /*56f0*/  IMAD.IADD R6, R5, 0x1, R6 ;  /* 0x0000000105067824 */ /* 0x000fc600078e0206 */
[-C--:B------:R-:W-:Y:S02]  /*5700*/  IADD3 R10, P1, R8, R4.reuse, RZ ;  /* 0x00000004080a7210 */ /* 0x080fe40007f3e0ff */
[----:B------:R-:W-:Y:S02]  /*5710*/  IADD3.X R5, R6, UR5, RZ, P0, !PT ;  /* 0x0000000506057c10 */ /* 0x000fe400087fe4ff */
[----:B------:R-:W-:-:S03]  /*5720*/  LEA R6, P0, R2, R4, 0x7 ;  /* 0x0000000402067211 */ /* 0x000fc600078038ff */
[----:B------:R-:W-:Y:S01]  /*5730*/  IMAD.X R11, R9, 0x1, R5, P1 ;  /* 0x00000001090b7824 */ /* 0x000fe200008e0605 */
[----:B------:R-:W-:Y:S02]  /*5740*/  LEA.HI.X R7, R2, R5, R3, 0x7, P0 ;  /* 0x0000000502077211 */ /* 0x000fe400000f3c03 */
[----:B------:R-:W-:Y:S02]  /*5750*/  ISETP.NE.AND P0, PT, R18, RZ, PT ;  /* 0x000000ff1200720c */ /* 0x000fe40003f05270 */
[----:B------:R-:W-:-:S05]  /*5760*/  IADD3 R8, P2, R8, R6, RZ ;  /* 0x0000000608087210 */ /* 0x000fca0007f5e0ff */
[----:B------:R-:W-:-:S06]  /*5770*/  IMAD.X R9, R9, 0x1, R7, P2 ;  /* 0x0000000109097824 */ /* 0x000fcc00010e0607 */
[----:B------:R-:W-:Y:S05]  /*5780*/  @!P0 BRA `(.L_x_36) ;  /* 0x0000013800948947 */ /* 0x000fea0003800000 */
[----:B------:R-:W0:Y:S01]  /*5790*/  LDC.64 R152, c[0x0][0x5b0] ;  /* 0x00016c00ff987b82 */ /* 0x000e220000000a00 */
[----:B------:R-:W-:Y:S01]  /*57a0*/  ULDC.64 UR4, c[0x0][0x5b8] ;  /* 0x00016e0000047ab9 */ /* 0x000fe20000000a00 */
[----:B------:R-:W-:Y:S01]  /*57b0*/  ISETP.GE.AND P3, PT, R157, 0x1, PT ;  /* 0x000000019d00780c */ /* 0x000fe20003f66270 */
[----:B------:R-:W-:Y:S01]  /*57c0*/  IMAD R20, R20, UR4, RZ ;  /* 0x0000000414147c24 */ /* 0x000fe2000f8e02ff */
[----:B------:R-:W-:Y:S01]  /*57d0*/  BSSY B1, `(.L_x_37) ;  /* 0x000000e000017945 */ /* 0x000fe20003800000 */
[----:B------:R-:W-:Y:S01]  /*57e0*/  IMAD.WIDE.U32 R160, R22, UR4, R14 ;  /* 0x0000000416a07c25 */ /* 0x000fe2000f8e000e */
[----:B------:R-:W-:Y:S02]  /*57f0*/  ISETP.LT.OR P1, PT, R0, 0x1, !P3 ;  /* 0x000000010000780c */ /* 0x000fe40005f21670 */
[----:B------:R-:W1:Y:S01]  /*5800*/  LDC.64 R154, c[0x0][0x5a8] ;  /* 0x00016a00ff9a7b82 */ /* 0x000e620000000a00 */
[----:B------:R-:W-:Y:S02]  /*5810*/  IMAD R22, R22, UR5, R20 ;  /* 0x0000000516167c24 */ /* 0x000fe4000f8e0214 */
[----:B------:R-:W-:-:S02]  /*5820*/  IMAD.MOV.U32 R158, RZ, RZ, R160 ;  /* 0x000000ffff9e7224 */ /* 0x000fc400078e00a0 */
[----:B------:R-:W-:Y:S02]  /*5830*/  IMAD.IADD R159, R161, 0x1, R22 ;  /* 0x00000001a19f7824 */ /* 0x000fe400078e0216 */
[-C--:B0-----:R-:W-:Y:S02]  /*5840*/  IMAD R14, R13, R152.reuse, RZ ;  /* 0x000000980d0e7224 */ /* 0x081fe400078e02ff */
[----:B------:R-:W-:-:S04]  /*5850*/  IMAD.WIDE.U32 R2, R12, R152, R158 ;  /* 0x000000980c027225 */ /* 0x000fc800078e009e */
[----:B------:R-:W-:Y:S01]  /*5860*/  IMAD R14, R12, R153, R14 ;  /* 0x000000990c0e7224 */ /* 0x000fe200078e020e */
[----:B-1----:R-:W-:-:S04]  /*5870*/  IADD3 R22, P0, R2, R154, RZ ;  /* 0x0000009a02167210 */ /* 0x002fc80007f1e0ff */
[----:B------:R-:W-:Y:S01]  /*5880*/  IADD3.X R23, R155, R3, R14, P0, !PT ;  /* 0x000000039b177210 */ /* 0x000fe200007fe40e */
[----:B------:R-:W-:Y:S08]  /*5890*/  @P1 BRA `(.L_x_38) ;  /* 0x0000000000041947 */ /* 0x000ff00003800000 */
[----:B------:R0:W5:Y:S02]  /*58a0*/  LDG.E.U8 R16, desc[UR36][R22.64] ;  /* 0x0000002416107981 */ /* 0x000164000c1e1100 */
.L_x_38:
[----:B------:R-:W-:Y:S05]  /*58b0*/  BSYNC B1 ;  /* 0x0000000000017941 */ /* 0x000fea0003800000 */
.L_x_37:
[----:B------:R-:W2:Y:S01]  /*58c0*/  LDL.LU R3, [R1+0x400] ;  /* 0x0004000001037983 */ /* 0x000ea20000300800 */
[----:B-----5:R-:W-:Y:S01]  /*58d0*/  LOP3.LUT R2, R16, 0xffff, RZ, 0xc0, !PT ;  /* 0x0000ffff10027812 */ /* 0x020fe200078ec0ff */
[----:B------:R-:W-:Y:S01]  /*58e0*/  IMAD.SHL.U32 R162, R152, 0x8, RZ ;  /* 0x0000000898a27824 */ /* 0x000fe200078e00ff */
[----:B------:R-:W-:Y:S01]  /*58f0*/  ISETP.LT.OR P4, PT, R0, 0x2, !P3 ;  /* 0x000000020000780c */ /* 0x000fe20005f81670 */
[----:B------:R-:W-:Y:S01]  /*5900*/  BSSY B1, `(.L_x_39) ;  /* 0x000000d000017945 */ /* 0x000fe20003800000 */
[----:B------:R-:W-:Y:S02]  /*5910*/  PRMT R2, R2, 0x8880, RZ ;  /* 0x0000888002027816 */ /* 0x000fe400000000ff */
[----:B------:R-:W-:-:S03]  /*5920*/  SHF.L.U64.HI R163, R152, 0x3, R153 ;  /* 0x0000000398a37819 */ /* 0x000fc60000010299 */
[----:B------:R-:W-:Y:S02]  /*5930*/  IMAD R2, R2, R18, RZ ;  /* 0x0000001202027224 */ /* 0x000fe400078e02ff */
[----:B------:R-:W-:-:S04]  /*5940*/  IMAD.WIDE.U32 R20, R12, R152, R162 ;  /* 0x000000980c147225 */ /* 0x000fc800078e00a2 */
[----:B------:R-:W-:Y:S02]  /*5950*/  IMAD.IADD R14, R14, 0x1, R21 ;  /* 0x000000010e0e7824 */ /* 0x000fe400078e0215 */
[----:B--2---:R-:W-:-:S05]  /*5960*/  @!P1 IMAD R3, R3, R17, R2 ;  /* 0x0000001103039224 */ /* 0x004fca00078e0202 */
[----:B------:R1:W-:Y:S01]  /*5970*/  @!P1 STG.E.U8 desc[UR36][R4.64], R3 ;  /* 0x0000000304009986 */ /* 0x0003e2000c101124 */
[----:B------:R-:W-:Y:S01]  /*5980*/  IADD3 R20, P2, P1, R160, R154, R20 ;  /* 0x0000009aa0147210 */ /* 0x000fe2000795e014 */
[----:B------:R-:W-:-:S12]  /*5990*/  @P4 BRA `(.L_x_40) ;  /* 0x00000000000c4947 */ /* 0x000fd80003800000 */
[----:B------:R-:W2:Y:S02]  /*59a0*/  LDG.E.U8 R16, desc[UR36][R22.64+0x1] ;  /* 0x0000012416107981 */ /* 0x000ea4000c1e1100 */
[----:B--2---:R-:W-:-:S05]  /*59b0*/  PRMT R2, R16, 0x8880, RZ ;  /* 0x0000888010027816 */ /* 0x004fca00000000ff */
[----:B------:R-:W-:-:S07]  /*59c0*/  IMAD R2, R2, R18, RZ ;  /* 0x0000001202027224 */ /* 0x000fce00078e02ff */
.L_x_40:
[----:B------:R-:W-:Y:S05]  /*59d0*/  BSYNC B1 ;  /* 0x0000000000017941 */ /* 0x000fea0003800000 */
.L_x_39:
[----:B-1----:R-:W2:Y:S01]  /*59e0*/  LDL.LU R3, [R1+0x404] ;  /* 0x0004040001037983 */ /* 0x002ea20000300800 */
[----:B------:R-:W-:Y:S01]  /*59f0*/  ISETP.GE.AND P0, PT, R157, 0x9, PT ;  /* 0x000000099d00780c */ /* 0x000fe20003f06270 */
[----:B------:R-:W-:Y:S01]  /*5a00*/  BSSY B1, `(.L_x_41) ;  /* 0x000000c000017945 */ /* 0x000fe20003800000 */
[----:B------:R-:W-:Y:S02]  /*5a10*/  IADD3.X R21, R159, R155, R14, P2, P1 ;  /* 0x0000009b9f157210 */ /* 0x000fe400017e240e */
[C---:B------:R-:W-:Y:S02]  /*5a20*/  ISETP.LT.OR P5, PT, R0.reuse, 0x1, !P0 ;  /* 0x000000010000780c */ /* 0x040fe400047a1670 */
[C---:B------:R-:W-:Y:S02]  /*5a30*/  ISETP.LT.OR P1, PT, R0.reuse, 0x9, !P3 ;  /* 0x000000090000780c */ /* 0x040fe40005f21670 */
[----:B------:R-:W-:Y:S01]  /*5a40*/  ISETP.LT.OR P2, PT, R0, 0xa, !P3 ;  /* 0x0000000a0000780c */ /* 0x000fe20005f41670 */
[----:B--2---:R-:W-:-:S05]  /*5a50*/  @!P4 IMAD R3, R3, R17, R2 ;  /* 0x000000110303c224 */ /* 0x004fca00078e0202 */
[----:B------:R1:W-:Y:S01]  /*5a60*/  @!P4 STG.E.U8 desc[UR36][R4.64+0x1], R3 ;  /* 0x000001030400c986 */ /* 0x0003e2000c101124 */
[----:B------:R-:W-:Y:S02]  /*5a70*/  ISETP.LT.OR P4, PT, R0, 0x2, !P0 ;  /* 0x000000020000780c */ /* 0x000fe40004781670 */
[----:B------:R-:W-:Y:S11]  /*5a80*/  @P5 BRA `(.L_x_42) ;  /* 0x00000000000c5947 */ /* 0x000ff60003800000 */
[----:B------:R-:W2:Y:S02]  /*5a90*/  LDG.E.U8 R16, desc[UR36][R20.64] ;  /* 0x0000002414107981 */ /* 0x000ea4000c1e1100 */
[----:B--2---:R-:W-:-:S05]  /*5aa0*/  PRMT R2, R16, 0x8880, RZ ;  /* 0x0000888010027816 */ /* 0x004fca00000000ff */
[----:B------:R-:W-:-:S07]  /*5ab0*/  IMAD R2, R2, R18, RZ ;  /* 0x0000001202027224 */ /* 0x000fce00078e02ff */
.L_x_42:
[----:B------:R-:W-:Y:S05]  /*5ac0*/  BSYNC B1 ;  /* 0x0000000000017941 */ /* 0x000fea0003800000 */
.L_x_41:
[----:B-1----:R-:W2:Y:S01]  /*5ad0*/  LDL.LU R3, [R1+0x408] ;  /* 0x0004080001037983 */ /* 0x002ea20000300800 */
[----:B------:R-:W-:Y:S01]  /*5ae0*/  BSSY B1, `(.L_x_43) ;  /* 0x0000007000017945 */ /* 0x000fe20003800000 */
[----:B--2---:R-:W-:-:S05]  /*5af0*/  @!P5 IMAD R3, R3, R17, R2 ;  /* 0x000000110303d224 */ /* 0x004fca00078e0202 */
[----:B------:R1:W-:Y:S01]  /*5b00*/  @!P5 STG.E.U8 desc[UR36][R10.64], R3 ;  /* 0x000000030a00d986 */ /* 0x0003e2000c101124 */
[----:B------:R-:W-:Y:S05]  /*5b10*/  @P4 BRA `(.L_x_44) ;  /* 0x00000000000c4947 */ /* 0x000fea0003800000 */
[----:B------:R-:W2:Y:S02]  /*5b20*/  LDG.E.U8 R16, desc[UR36][R20.64+0x1] ;  /* 0x0000012414107981 */ /* 0x000ea4000c1e1100 */
[----:B--2---:R-:W-:-:S05]  /*5b30*/  PRMT R2, R16, 0x8880, RZ ;  /* 0x0000888010027816 */ /* 0x004fca00000000ff */
[----:B------:R-:W-:-:S07]  /*5b40*/  IMAD R2, R2, R18, RZ ;  /* 0x0000001202027224 */ /* 0x000fce00078e02ff */
.L_x_44:
[----:B------:R-:W-:Y:S05]  /*5b50*/  BSYNC B1 ;  /* 0x0000000000017941 */ /* 0x000fea0003800000 */
.L_x_43:
        /* <DEDUP_REMOVED lines=8> */
.L_x_46:
[----:B------:R-:W-:Y:S05]  /*5be0*/  BSYNC B1 ;  /* 0x0000000000017941 */ /* 0x000fea0003800000 */
.L_x_45:
        /* <DEDUP_REMOVED lines=8> */
.L_x_48:
[----:B------:R-:W-:Y:S05]  /*5c70*/  BSYNC B1 ;  /* 0x0000000000017941 */ /* 0x000fea0003800000 */
.L_x_47:
[----:B-1----:R-:W2:Y:S01]  /*5c80*/  LDL.LU R3, [R1+0x414] ;  /* 0x0004140001037983 */ /* 0x002ea20000300800 */
[C---:B------:R-:W-:Y:S01]  /*5c90*/  ISETP.LT.OR P1, PT, R0.reuse, 0x9, !P0 ;  /* 0x000000090000780c */ /* 0x040fe20004721670 */
[----:B------:R-:W-:Y:S01]  /*5ca0*/  BSSY B1, `(.L_x_49) ;  /* 0x000000a000017945 */ /* 0x000fe20003800000 */
        /* <DEDUP_REMOVED lines=9> */
.L_x_50:
[----:B------:R-:W-:Y:S05]  /*5d40*/  BSYNC B1 ;  /* 0x0000000000017941 */ /* 0x000fea0003800000 */
.L_x_49:
        /* <DEDUP_REMOVED lines=8> */
.L_x_52:
[----:B------:R-:W-:Y:S05]  /*5dd0*/  BSYNC B1 ;  /* 0x0000000000017941 */ /* 0x000fea0003800000 */
.L_x_51:
        /* <DEDUP_REMOVED lines=8> */
.L_x_54:
[----:B------:R-:W-:Y:S05]  /*5e60*/  BSYNC B1 ;  /* 0x0000000000017941 */ /* 0x000fea0003800000 */
.L_x_53:
        /* <DEDUP_REMOVED lines=8> */
.L_x_56:
[----:B------:R-:W-:Y:S05]  /*5ef0*/  BSYNC B1 ;  /* 0x0000000000017941 */ /* 0x000fea0003800000 */
.L_x_55:
        /* <DEDUP_REMOVED lines=12> */
.L_x_58:
[----:B------:R-:W-:Y:S05]  /*5fc0*/  BSYNC B1 ;  /* 0x0000000000017941 */ /* 0x000fea0003800000 */
.L_x_57:
        /* <DEDUP_REMOVED lines=8> */
.L_x_60:
[----:B------:R-:W-:Y:S05]  /*6050*/  BSYNC B1 ;  /* 0x0000000000017941 */ /* 0x000fea0003800000 */
.L_x_59:
        /* <DEDUP_REMOVED lines=8> */
.L_x_62:
[----:B------:R-:W-:Y:S05]  /*60e0*/  BSYNC B1 ;  /* 0x0000000000017941 */ /* 0x000fea0003800000 */
.L_x_61:
        /* <DEDUP_REMOVED lines=8> */
.L_x_64:
[----:B------:R-:W-:Y:S05]  /*6170*/  BSYNC B1 ;  /* 0x0000000000017941 */ /* 0x000fea0003800000 */
.L_x_63:
        /* <DEDUP_REMOVED lines=12> */
.L_x_66:
[----:B------:R-:W-:Y:S05]  /*6240*/  BSYNC B1 ;  /* 0x0000000000017941 */ /* 0x000fea0003800000 */
.L_x_65:
        /* <DEDUP_REMOVED lines=8> */
.L_x_68:
[----:B------:R-:W-:Y:S05]  /*62d0*/  BSYNC B1 ;  /* 0x0000000000017941 */ /* 0x000fea0003800000 */
.L_x_67:
        /* <DEDUP_REMOVED lines=8> */
.L_x_70:
[----:B------:R-:W-:Y:S05]  /*6360*/  BSYNC B1 ;  /* 0x0000000000017941 */ /* 0x000fea0003800000 */
.L_x_69:
        /* <DEDUP_REMOVED lines=8> */
.L_x_72:
[----:B------:R-:W-:Y:S05]  /*63f0*/  BSYNC B1 ;  /* 0x0000000000017941 */ /* 0x000fea0003800000 */
.L_x_71:
        /* <DEDUP_REMOVED lines=12> */
.L_x_74:
[----:B------:R-:W-:Y:S05]  /*64c0*/  BSYNC B1 ;  /* 0x0000000000017941 */ /* 0x000fea0003800000 */
.L_x_73:
        /* <DEDUP_REMOVED lines=8> */
.L_x_76:
[----:B------:R-:W-:Y:S05]  /*6550*/  BSYNC B1 ;  /* 0x0000000000017941 */ /* 0x000fea0003800000 */
.L_x_75:
        /* <DEDUP_REMOVED lines=8> */
.L_x_78:
[----:B------:R-:W-:Y:S05]  /*65e0*/  BSYNC B1 ;  /* 0x0000000000017941 */ /* 0x000fea0003800000 */
.L_x_77:
        /* <DEDUP_REMOVED lines=8> */
.L_x_80:
[----:B------:R-:W-:Y:S05]  /*6670*/  BSYNC B1 ;  /* 0x0000000000017941 */ /* 0x000fea0003800000 */
.L_x_79:
        /* <DEDUP_REMOVED lines=12> */
.L_x_82:
[----:B------:R-:W-:Y:S05]  /*6740*/  BSYNC B1 ;  /* 0x0000000000017941 */ /* 0x000fea0003800000 */
.L_x_81:
        /* <DEDUP_REMOVED lines=8> */
.L_x_84:
[----:B------:R-:W-:Y:S05]  /*67d0*/  BSYNC B1 ;  /* 0x0000000000017941 */ /* 0x000fea0003800000 */
.L_x_83:
        /* <DEDUP_REMOVED lines=8> */
.L_x_86:
[----:B------:R-:W-:Y:S05]  /*6860*/  BSYNC B1 ;  /* 0x0000000000017941 */ /* 0x000fea0003800000 */
.L_x_85:
        /* <DEDUP_REMOVED lines=8> */
.L_x_88:
[----:B------:R-:W-:Y:S05]  /*68f0*/  BSYNC B1 ;  /* 0x0000000000017941 */ /* 0x000fea0003800000 */
.L_x_87:
        /* <DEDUP_REMOVED lines=12> */
.L_x_90:
[----:B------:R-:W-:Y:S05]  /*69c0*/  BSYNC B1 ;  /* 0x0000000000017941 */ /* 0x000fea0003800000 */
.L_x_89:
        /* <DEDUP_REMOVED lines=8> */
.L_x_92:
[----:B------:R-:W-:Y:S05]  /*6a50*/  BSYNC B1 ;  /* 0x0000000000017941 */ /* 0x000fea0003800000 */
.L_x_91:
        /* <DEDUP_REMOVED lines=8> */
.L_x_94:
[----:B------:R-:W-:Y:S05]  /*6ae0*/  BSYNC B1 ;  /* 0x0000000000017941 */ /* 0x000fea0003800000 */
.L_x_93:
        /* <DEDUP_REMOVED lines=8> */
.L_x_96:
[----:B------:R-:W-:Y:S05]  /*6b70*/  BSYNC B1 ;  /* 0x0000000000017941 */ /* 0x000fea0003800000 */
.L_x_95:
        /* <DEDUP_REMOVED lines=12> */
.L_x_98:
[----:B------:R-:W-:Y:S05]  /*6c40*/  BSYNC B1 ;  /* 0x0000000000017941 */ /* 0x000fea0003800000 */
.L_x_97:
        /* <DEDUP_REMOVED lines=8> */
.L_x_100:
[----:B------:R-:W-:Y:S05]  /*6cd0*/  BSYNC B1 ;  /* 0x0000000000017941 */ /* 0x000fea0003800000 */
.L_x_99:
        /* <DEDUP_REMOVED lines=8> */
.L_x_102:
[----:B------:R-:W-:Y:S05]  /*6d60*/  BSYNC B1 ;  /* 0x0000000000017941 */ /* 0x000fea0003800000 */
.L_x_101:
        /* <DEDUP_REMOVED lines=8> */
.L_x_104:
[----:B------:R-:W-:Y:S05]  /*6df0*/  BSYNC B1 ;  /* 0x0000000000017941 */ /* 0x000fea0003800000 */
.L_x_103:
        /* <DEDUP_REMOVED lines=12> */
.L_x_106:
[----:B------:R-:W-:Y:S05]  /*6ec0*/  BSYNC B1 ;  /* 0x0000000000017941 */ /* 0x000fea0003800000 */
.L_x_105:
        /* <DEDUP_REMOVED lines=8> */
.L_x_108:
[----:B------:R-:W-:Y:S05]  /*6f50*/  BSYNC B1 ;  /* 0x0000000000017941 */ /* 0x000fea0003800000 */
.L_x_107:
        /* <DEDUP_REMOVED lines=8> */
.L_x_110:
[----:B------:R-:W-:Y:S05]  /*6fe0*/  BSYNC B1 ;  /* 0x0000000000017941 */ /* 0x000fea0003800000 */
.L_x_109:
        /* <DEDUP_REMOVED lines=8> */
.L_x_112:
[----:B------:R-:W-:Y:S05]  /*7070*/  BSYNC B1 ;  /* 0x0000000000017941 */ /* 0x000fea0003800000 */
.L_x_111:
        /* <DEDUP_REMOVED lines=12> */
.L_x_114:
[----:B------:R-:W-:Y:S05]  /*7140*/  BSYNC B1 ;  /* 0x0000000000017941 */ /* 0x000fea0003800000 */
.L_x_113:
        /* <DEDUP_REMOVED lines=8> */
.L_x_116:
[----:B------:R-:W-:Y:S05]  /*71d0*/  BSYNC B1 ;  /* 0x0000000000017941 */ /* 0x000fea0003800000 */
.L_x_115:
        /* <DEDUP_REMOVED lines=8> */
.L_x_118:
[----:B------:R-:W-:Y:S05]  /*7260*/  BSYNC B1 ;  /* 0x0000000000017941 */ /* 0x000fea0003800000 */
.L_x_117:
        /* <DEDUP_REMOVED lines=8> */
.L_x_120:
[----:B------:R-:W-:Y:S05]  /*72f0*/  BSYNC B1 ;  /* 0x0000000000017941 */ /* 0x000fea0003800000 */
.L_x_119:
        /* <DEDUP_REMOVED lines=12> */
.L_x_122:
[----:B------:R-:W-:Y:S05]  /*73c0*/  BSYNC B1 ;  /* 0x0000000000017941 */ /* 0x000fea0003800000 */
.L_x_121:
        /* <DEDUP_REMOVED lines=8> */
.L_x_124:
[----:B------:R-:W-:Y:S05]  /*7450*/  BSYNC B1 ;  /* 0x0000000000017941 */ /* 0x000fea0003800000 */
.L_x_123:
        /* <DEDUP_REMOVED lines=8> */
.L_x_126:
[----:B------:R-:W-:Y:S05]  /*74e0*/  BSYNC B1 ;  /* 0x0000000000017941 */ /* 0x000fea0003800000 */
.L_x_125:
        /* <DEDUP_REMOVED lines=8> */
.L_x_128:
[----:B------:R-:W-:Y:S05]  /*7570*/  BSYNC B1 ;  /* 0x0000000000017941 */ /* 0x000fea0003800000 */
.L_x_127:
        /* <DEDUP_REMOVED lines=12> */
.L_x_130:
[----:B------:R-:W-:Y:S05]  /*7640*/  BSYNC B1 ;  /* 0x0000000000017941 */ /* 0x000fea0003800000 */
.L_x_129:
        /* <DEDUP_REMOVED lines=8> */
.L_x_132:
[----:B------:R-:W-:Y:S05]  /*76d0*/  BSYNC B1 ;  /* 0x0000000000017941 */ /* 0x000fea0003800000 */
.L_x_131:
        /* <DEDUP_REMOVED lines=8> */
.L_x_134:
[----:B------:R-:W-:Y:S05]  /*7760*/  BSYNC B1 ;  /* 0x0000000000017941 */ /* 0x000fea0003800000 */
.L_x_133:
        /* <DEDUP_REMOVED lines=8> */
.L_x_136:
[----:B------:R-:W-:Y:S05]  /*77f0*/  BSYNC B1 ;  /* 0x0000000000017941 */ /* 0x000fea0003800000 */
.L_x_135:
        /* <DEDUP_REMOVED lines=12> */
.L_x_138:
[----:B------:R-:W-:Y:S05]  /*78c0*/  BSYNC B1 ;  /* 0x0000000000017941 */ /* 0x000fea0003800000 */
.L_x_137:
        /* <DEDUP_REMOVED lines=8> */
.L_x_140:
[----:B------:R-:W-:Y:S05]  /*7950*/  BSYNC B1 ;  /* 0x0000000000017941 */ /* 0x000fea0003800000 */
.L_x_139:
        /* <DEDUP_REMOVED lines=8> */
.L_x_142:
[----:B------:R-:W-:Y:S05]  /*79e0*/  BSYNC B1 ;  /* 0x0000000000017941 */ /* 0x000fea0003800000 */
.L_x_141:
        /* <DEDUP_REMOVED lines=8> */
.L_x_144:
[----:B------:R-:W-:Y:S05]  /*7a70*/  BSYNC B1 ;  /* 0x0000000000017941 */ /* 0x000fea0003800000 */
.L_x_143:
        /* <DEDUP_REMOVED lines=12> */
.L_x_146:
[----:B------:R-:W-:Y:S05]  /*7b40*/  BSYNC B1 ;  /* 0x0000000000017941 */ /* 0x000fea0003800000 */
.L_x_145:
        /* <DEDUP_REMOVED lines=8> */
.L_x_148:
[----:B------:R-:W-:Y:S05]  /*7bd0*/  BSYNC B1 ;  /* 0x0000000000017941 */ /* 0x000fea0003800000 */
.L_x_147:
        /* <DEDUP_REMOVED lines=8> */
.L_x_150:
[----:B------:R-:W-:Y:S05]  /*7c60*/  BSYNC B1 ;  /* 0x0000000000017941 */ /* 0x000fea0003800000 */
.L_x_149:
        /* <DEDUP_REMOVED lines=8> */
.L_x_152:
[----:B------:R-:W-:Y:S05]  /*7cf0*/  BSYNC B1 ;  /* 0x0000000000017941 */ /* 0x000fea0003800000 */
.L_x_151:
        /* <DEDUP_REMOVED lines=12> */
.L_x_154:
[----:B------:R-:W-:Y:S05]  /*7dc0*/  BSYNC B1 ;  /* 0x0000000000017941 */ /* 0x000fea0003800000 */
.L_x_153:
        /* <DEDUP_REMOVED lines=8> */
.L_x_156:
[----:B------:R-:W-:Y:S05]  /*7e50*/  BSYNC B1 ;  /* 0x0000000000017941 */ /* 0x000fea0003800000 */
.L_x_155:
        /* <DEDUP_REMOVED lines=8> */
.L_x_158:
[----:B------:R-:W-:Y:S05]  /*7ee0*/  BSYNC B1 ;  /* 0x0000000000017941 */ /* 0x000fea0003800000 */
.L_x_157:
        /* <DEDUP_REMOVED lines=8> */
.L_x_160:
[----:B------:R-:W-:Y:S05]  /*7f70*/  BSYNC B1 ;  /* 0x0000000000017941 */ /* 0x000fea0003800000 */
.L_x_159:
        /* <DEDUP_REMOVED lines=12> */
.L_x_162:
[----:B------:R-:W-:Y:S05]  /*8040*/  BSYNC B1 ;  /* 0x0000000000017941 */ /* 0x000fea0003800000 */
.L_x_161:
        /* <DEDUP_REMOVED lines=8> */
.L_x_164:
[----:B------:R-:W-:Y:S05]  /*80d0*/  BSYNC B1 ;  /* 0x0000000000017941 */ /* 0x000fea0003800000 */
.L_x_163:
        /* <DEDUP_REMOVED lines=8> */
.L_x_166:
[----:B------:R-:W-:Y:S05]  /*8160*/  BSYNC B1 ;  /* 0x0000000000017941 */ /* 0x000fea0003800000 */
.L_x_165:
        /* <DEDUP_REMOVED lines=8> */
.L_x_168:
[----:B------:R-:W-:Y:S05]  /*81f0*/  BSYNC B1 ;  /* 0x0000000000017941 */ /* 0x000fea0003800000 */
.L_x_167:
        /* <DEDUP_REMOVED lines=12> */
.L_x_170:
[----:B------:R-:W-:Y:S05]  /*82c0*/  BSYNC B1 ;  /* 0x0000000000017941 */ /* 0x000fea0003800000 */
.L_x_169:
        /* <DEDUP_REMOVED lines=8> */
.L_x_172:
[----:B------:R-:W-:Y:S05]  /*8350*/  BSYNC B1 ;  /* 0x0000000000017941 */ /* 0x000fea0003800000 */
.L_x_171:
        /* <DEDUP_REMOVED lines=8> */
.L_x_174:
[----:B------:R-:W-:Y:S05]  /*83e0*/  BSYNC B1 ;  /* 0x0000000000017941 */ /* 0x000fea0003800000 */
.L_x_173:
        /* <DEDUP_REMOVED lines=8> */
.L_x_176:
[----:B------:R-:W-:Y:S05]  /*8470*/  BSYNC B1 ;  /* 0x0000000000017941 */ /* 0x000fea0003800000 */
.L_x_175:
        /* <DEDUP_REMOVED lines=12> */
.L_x_178:
[----:B------:R-:W-:Y:S05]  /*8540*/  BSYNC B1 ;  /* 0x0000000000017941 */ /* 0x000fea0003800000 */
.L_x_177:
        /* <DEDUP_REMOVED lines=8> */
.L_x_180:
[----:B------:R-:W-:Y:S05]  /*85d0*/  BSYNC B1 ;  /* 0x0000000000017941 */ /* 0x000fea0003800000 */
.L_x_179:
        /* <DEDUP_REMOVED lines=8> */
.L_x_182:
[----:B------:R-:W-:Y:S05]  /*8660*/  BSYNC B1 ;  /* 0x0000000000017941 */ /* 0x000fea0003800000 */
.L_x_181:
        /* <DEDUP_REMOVED lines=8> */
.L_x_184:
[----:B------:R-:W-:Y:S05]  /*86f0*/  BSYNC B1 ;  /* 0x0000000000017941 */ /* 0x000fea0003800000 */
.L_x_183:
        /* <DEDUP_REMOVED lines=12> */
.L_x_186:
[----:B------:R-:W-:Y:S05]  /*87c0*/  BSYNC B1 ;  /* 0x0000000000017941 */ /* 0x000fea0003800000 */
.L_x_185:
        /* <DEDUP_REMOVED lines=8> */
.L_x_188:
[----:B------:R-:W-:Y:S05]  /*8850*/  BSYNC B1 ;  /* 0x0000000000017941 */ /* 0x000fea0003800000 */
.L_x_187:
        /* <DEDUP_REMOVED lines=8> */
.L_x_190:
[----:B------:R-:W-:Y:S05]  /*88e0*/  BSYNC B1 ;  /* 0x0000000000017941 */ /* 0x000fea0003800000 */
.L_x_189:
        /* <DEDUP_REMOVED lines=8> */
.L_x_192:
[----:B------:R-:W-:Y:S05]  /*8970*/  BSYNC B1 ;  /* 0x0000000000017941 */ /* 0x000fea0003800000 */
.L_x_191:
        /* <DEDUP_REMOVED lines=12> */
.L_x_194:
[----:B------:R-:W-:Y:S05]  /*8a40*/  BSYNC B1 ;  /* 0x0000000000017941 */ /* 0x000fea0003800000 */
.L_x_193:
        /* <DEDUP_REMOVED lines=8> */
.L_x_196:
[----:B------:R-:W-:Y:S05]  /*8ad0*/  BSYNC B1 ;  /* 0x0000000000017941 */ /* 0x000fea0003800000 */
.L_x_195:
        /* <DEDUP_REMOVED lines=8> */
.L_x_198:
[----:B------:R-:W-:Y:S05]  /*8b60*/  BSYNC B1 ;  /* 0x0000000000017941 */ /* 0x000fea0003800000 */
.L_x_197:
        /* <DEDUP_REMOVED lines=8> */
.L_x_200:
[----:B------:R-:W-:Y:S05]  /*8bf0*/  BSYNC B1 ;  /* 0x0000000000017941 */ /* 0x000fea0003800000 */
.L_x_199:
        /* <DEDUP_REMOVED lines=12> */
.L_x_202:
[----:B------:R-:W-:Y:S05]  /*8cc0*/  BSYNC B1 ;  /* 0x0000000000017941 */ /* 0x000fea0003800000 */
.L_x_201:
        /* <DEDUP_REMOVED lines=8> */
.L_x_204:
[----:B------:R-:W-:Y:S05]  /*8d50*/  BSYNC B1 ;  /* 0x0000000000017941 */ /* 0x000fea0003800000 */
.L_x_203:
        /* <DEDUP_REMOVED lines=8> */
.L_x_206:
[----:B------:R-:W-:Y:S05]  /*8de0*/  BSYNC B1 ;  /* 0x0000000000017941 */ /* 0x000fea0003800000 */
.L_x_205:
        /* <DEDUP_REMOVED lines=8> */
.L_x_208:
[----:B------:R-:W-:Y:S05]  /*8e70*/  BSYNC B1 ;  /* 0x0000000000017941 */ /* 0x000fea0003800000 */
.L_x_207:
        /* <DEDUP_REMOVED lines=12> */
.L_x_210:
[----:B------:R-:W-:Y:S05]  /*8f40*/  BSYNC B1 ;  /* 0x0000000000017941 */ /* 0x000fea0003800000 */
.L_x_209:
        /* <DEDUP_REMOVED lines=8> */
.L_x_212:
[----:B------:R-:W-:Y:S05]  /*8fd0*/  BSYNC B1 ;  /* 0x0000000000017941 */ /* 0x000fea0003800000 */
.L_x_211:
        /* <DEDUP_REMOVED lines=8> */
.L_x_214:
[----:B------:R-:W-:Y:S05]  /*9060*/  BSYNC B1 ;  /* 0x0000000000017941 */ /* 0x000fea0003800000 */
.L_x_213:
        /* <DEDUP_REMOVED lines=8> */
.L_x_216:
[----:B------:R-:W-:Y:S05]  /*90f0*/  BSYNC B1 ;  /* 0x0000000000017941 */ /* 0x000fea0003800000 */
.L_x_215:
        /* <DEDUP_REMOVED lines=12> */
.L_x_218:
[----:B------:R-:W-:Y:S05]  /*91c0*/  BSYNC B1 ;  /* 0x0000000000017941 */ /* 0x000fea0003800000 */
.L_x_217:
        /* <DEDUP_REMOVED lines=8> */
.L_x_220:
[----:B------:R-:W-:Y:S05]  /*9250*/  BSYNC B1 ;  /* 0x0000000000017941 */ /* 0x000fea0003800000 */
.L_x_219:
        /* <DEDUP_REMOVED lines=8> */
.L_x_222:
[----:B------:R-:W-:Y:S05]  /*92e0*/  BSYNC B1 ;  /* 0x0000000000017941 */ /* 0x000fea0003800000 */
.L_x_221:
        /* <DEDUP_REMOVED lines=8> */
.L_x_224:
[----:B------:R-:W-:Y:S05]  /*9370*/  BSYNC B1 ;  /* 0x0000000000017941 */ /* 0x000fea0003800000 */
.L_x_223:
        /* <DEDUP_REMOVED lines=12> */
.L_x_226:
[----:B------:R-:W-:Y:S05]  /*9440*/  BSYNC B1 ;  /* 0x0000000000017941 */ /* 0x000fea0003800000 */
.L_x_225:
        /* <DEDUP_REMOVED lines=8> */
.L_x_228:
[----:B------:R-:W-:Y:S05]  /*94d0*/  BSYNC B1 ;  /* 0x0000000000017941 */ /* 0x000fea0003800000 */
.L_x_227:
        /* <DEDUP_REMOVED lines=8> */
.L_x_230:
[----:B------:R-:W-:Y:S05]  /*9560*/  BSYNC B1 ;  /* 0x0000000000017941 */ /* 0x000fea0003800000 */
.L_x_229:
        /* <DEDUP_REMOVED lines=8> */
.L_x_232:
[----:B------:R-:W-:Y:S05]  /*95f0*/  BSYNC B1 ;  /* 0x0000000000017941 */ /* 0x000fea0003800000 */
.L_x_231:
        /* <DEDUP_REMOVED lines=12> */
.L_x_234:
[----:B------:R-:W-:Y:S05]  /*96c0*/  BSYNC B1 ;  /* 0x0000000000017941 */ /* 0x000fea0003800000 */
.L_x_233:
        /* <DEDUP_REMOVED lines=8> */
.L_x_236:
[----:B------:R-:W-:Y:S05]  /*9750*/  BSYNC B1 ;  /* 0x0000000000017941 */ /* 0x000fea0003800000 */
.L_x_235:
        /* <DEDUP_REMOVED lines=8> */
.L_x_238:
[----:B------:R-:W-:Y:S05]  /*97e0*/  BSYNC B1 ;  /* 0x0000000000017941 */ /* 0x000fea0003800000 */
.L_x_237:
        /* <DEDUP_REMOVED lines=8> */
.L_x_240:
[----:B------:R-:W-:Y:S05]  /*9870*/  BSYNC B1 ;  /* 0x0000000000017941 */ /* 0x000fea0003800000 */
.L_x_239:
        /* <DEDUP_REMOVED lines=12> */
.L_x_242:
[----:B------:R-:W-:Y:S05]  /*9940*/  BSYNC B1 ;  /* 0x0000000000017941 */ /* 0x000fea0003800000 */
.L_x_241:
        /* <DEDUP_REMOVED lines=8> */
.L_x_244:
[----:B------:R-:W-:Y:S05]  /*99d0*/  BSYNC B1 ;  /* 0x0000000000017941 */ /* 0x000fea0003800000 */
.L_x_243:
        /* <DEDUP_REMOVED lines=8> */
.L_x_246:
[----:B------:R-:W-:Y:S05]  /*9a60*/  BSYNC B1 ;  /* 0x0000000000017941 */ /* 0x000fea0003800000 */
.L_x_245:
        /* <DEDUP_REMOVED lines=8> */
.L_x_248:
[----:B------:R-:W-:Y:S05]  /*9af0*/  BSYNC B1 ;  /* 0x0000000000017941 */ /* 0x000fea0003800000 */
.L_x_247:
        /* <DEDUP_REMOVED lines=12> */
.L_x_250:
[----:B------:R-:W-:Y:S05]  /*9bc0*/  BSYNC B1 ;  /* 0x0000000000017941 */ /* 0x000fea0003800000 */
.L_x_249:
        /* <DEDUP_REMOVED lines=8> */
.L_x_252:
[----:B------:R-:W-:Y:S05]  /*9c50*/  BSYNC B1 ;  /* 0x0000000000017941 */ /* 0x000fea0003800000 */
.L_x_251:
        /* <DEDUP_REMOVED lines=8> */
.L_x_254:
[----:B------:R-:W-:Y:S05]  /*9ce0*/  BSYNC B1 ;  /* 0x0000000000017941 */ /* 0x000fea0003800000 */
.L_x_253:
        /* <DEDUP_REMOVED lines=8> */
.L_x_256:
[----:B------:R-:W-:Y:S05]  /*9d70*/  BSYNC B1 ;  /* 0x0000000000017941 */ /* 0x000fea0003800000 */
.L_x_255:
        /* <DEDUP_REMOVED lines=12> */
.L_x_258:
[----:B------:R-:W-:Y:S05]  /*9e40*/  BSYNC B1 ;  /* 0x0000000000017941 */ /* 0x000fea0003800000 */
.L_x_257:
        /* <DEDUP_REMOVED lines=8> */
.L_x_260:
[----:B------:R-:W-:Y:S05]  /*9ed0*/  BSYNC B1 ;  /* 0x0000000000017941 */ /* 0x000fea0003800000 */
.L_x_259:
        /* <DEDUP_REMOVED lines=8> */
.L_x_262:
[----:B------:R-:W-:Y:S05]  /*9f60*/  BSYNC B1 ;  /* 0x0000000000017941 */ /* 0x000fea0003800000 */
.L_x_261:
        /* <DEDUP_REMOVED lines=8> */
.L_x_264:
[----:B------:R-:W-:Y:S05]  /*9ff0*/  BSYNC B1 ;  /* 0x0000000000017941 */ /* 0x000fea0003800000 */
.L_x_263:
        /* <DEDUP_REMOVED lines=12> */
.L_x_266:
[----:B------:R-:W-:Y:S05]  /*a0c0*/  BSYNC B1 ;  /* 0x0000000000017941 */ /* 0x000fea0003800000 */
.L_x_265:
        /* <DEDUP_REMOVED lines=8> */
.L_x_268:
[----:B------:R-:W-:Y:S05]  /*a150*/  BSYNC B1 ;  /* 0x0000000000017941 */ /* 0x000fea0003800000 */
.L_x_267:
        /* <DEDUP_REMOVED lines=8> */
.L_x_270:
[----:B------:R-:W-:Y:S05]  /*a1e0*/  BSYNC B1 ;  /* 0x0000000000017941 */ /* 0x000fea0003800000 */
.L_x_269:
        /* <DEDUP_REMOVED lines=8> */
.L_x_272:
[----:B------:R-:W-:Y:S05]  /*a270*/  BSYNC B1 ;  /* 0x0000000000017941 */ /* 0x000fea0003800000 */
.L_x_271:
        /* <DEDUP_REMOVED lines=12> */
.L_x_274:
[----:B------:R-:W-:Y:S05]  /*a340*/  BSYNC B1 ;  /* 0x0000000000017941 */ /* 0x000fea0003800000 */
.L_x_273:
        /* <DEDUP_REMOVED lines=8> */
.L_x_276:
[----:B------:R-:W-:Y:S05]  /*a3d0*/  BSYNC B1 ;  /* 0x0000000000017941 */ /* 0x000fea0003800000 */
.L_x_275:
        /* <DEDUP_REMOVED lines=8> */
.L_x_278:
[----:B------:R-:W-:Y:S05]  /*a460*/  BSYNC B1 ;  /* 0x0000000000017941 */ /* 0x000fea0003800000 */
.L_x_277:
        /* <DEDUP_REMOVED lines=8> */
.L_x_280:
[----:B------:R-:W-:Y:S05]  /*a4f0*/  BSYNC B1 ;  /* 0x0000000000017941 */ /* 0x000fea0003800000 */
.L_x_279:
[----:B-1----:R-:W2:Y:S01]  /*a500*/  LDL.LU R3, [R1+0x5e4] ;  /* 0x0005e40001037983 */ /* 0x002ea20000300800 */
[C---:B------:R-:W-:Y:S01]  /*a510*/  ISETP.LT.OR P2, PT, R0.reuse, 0xf1, !P0 ;  /* 0x000000f10000780c */ /* 0x040fe20004741670 */
[----:B------:R-:W-:Y:S01]  /*a520*/  BSSY B1, `(.L_x_281) ;  /* 0x000000a000017945 */ /* 0x000fe20003800000 */
[----:B------:R-:W-:Y:S01]  /*a530*/  ISETP.LT.OR P5, PT, R0, 0xf9, !P3 ;  /* 0x000000f90000780c */ /* 0x000fe20005fa1670 */
[----:B--2---:R-:W-:Y:S01]  /*a540*/  @!P1 IMAD R14, R3, R17, R2 ;  /* 0x00000011030e9224 */ /* 0x004fe200078e0202 */
[----:B------:R-:W-:-:S04]  /*a550*/  IADD3 R3, P4, R12, 0x80, RZ ;  /* 0x000000800c037810 */ /* 0x000fc80007f9e0ff */
[----:B------:R1:W-:Y:S01]  /*a560*/  @!P1 STG.E.U8 desc[UR36][R4.64+0xf1], R14 ;  /* 0x0000f10e04009986 */ /* 0x0003e2000c101124 */
[----:B------:R-:W-:-:S04]  /*a570*/  ISETP.LT.OR P1, PT, R0, 0xf2, !P0 ;  /* 0x000000f20000780c */ /* 0x000fc80004721670 */
[----:B------:R-:W-:Y:S09]  /*a580*/  @P2 BRA `(.L_x_282) ;  /* 0x00000000000c2947 */ /* 0x000ff20003800000 */
[----:B------:R-:W2:Y:S02]  /*a590*/  LDG.E.U8 R16, desc[UR36][R20.64+0xf0] ;  /* 0x0000f02414107981 */ /* 0x000ea4000c1e1100 */
[----:B--2---:R-:W-:-:S05]  /*a5a0*/  PRMT R2, R16, 0x8880, RZ ;  /* 0x0000888010027816 */ /* 0x004fca00000000ff */
[----:B------:R-:W-:-:S07]  /*a5b0*/  IMAD R2, R2, R18, RZ ;  /* 0x0000001202027224 */ /* 0x000fce00078e02ff */
.L_x_282:
[----:B------:R-:W-:Y:S05]  /*a5c0*/  BSYNC B1 ;  /* 0x0000000000017941 */ /* 0x000fea0003800000 */
.L_x_281:
        /* <DEDUP_REMOVED lines=8> */
.L_x_284:
[----:B------:R-:W-:Y:S05]  /*a650*/  BSYNC B1 ;  /* 0x0000000000017941 */ /* 0x000fea0003800000 */
.L_x_283:
        /* <DEDUP_REMOVED lines=8> */
.L_x_286:
[----:B------:R-:W-:Y:S05]  /*a6e0*/  BSYNC B1 ;  /* 0x0000000000017941 */ /* 0x000fea0003800000 */
.L_x_285:
[----:B-1----:R-:W2:Y:S01]  /*a6f0*/  LDL.LU R14, [R1+0x5f0] ;  /* 0x0005f000010e7983 */ /* 0x002ea20000300800 */
[C---:B------:R-:W-:Y:S01]  /*a700*/  ISETP.LT.OR P1, PT, R0.reuse, 0xfa, !P3 ;  /* 0x000000fa0000780c */ /* 0x040fe20005f21670 */
[----:B------:R-:W-:Y:S01]  /*a710*/  IMAD.X R166, RZ, RZ, R13, P4 ;  /* 0x000000ffffa67224 */ /* 0x000fe200020e060d */
[----:B------:R-:W-:Y:S01]  /*a720*/  BSSY B1, `(.L_x_287) ;  /* 0x000000b000017945 */ /* 0x000fe20003800000 */
[----:B------:R-:W-:Y:S01]  /*a730*/  IMAD.WIDE.U32 R12, R3, R152, R158 ;  /* 0x00000098030c7225 */ /* 0x000fe200078e009e */
[----:B------:R-:W-:-:S03]  /*a740*/  ISETP.LT.OR P2, PT, R0, 0xfa, !P0 ;  /* 0x000000fa0000780c */ /* 0x000fc60004741670 */
[----:B--2---:R-:W-:-:S05]  /*a750*/  @!P5 IMAD R14, R14, R17, R2 ;  /* 0x000000110e0ed224 */ /* 0x004fca00078e0202 */
[----:B------:R1:W-:Y:S01]  /*a760*/  @!P5 STG.E.U8 desc[UR36][R4.64+0xf8], R14 ;  /* 0x0000f80e0400d986 */ /* 0x0003e2000c101124 */
[----:B------:R-:W-:Y:S02]  /*a770*/  ISETP.LT.OR P5, PT, R0, 0xf9, !P0 ;  /* 0x000000f90000780c */ /* 0x000fe400047a1670 */
[----:B-1----:R-:W-:Y:S01]  /*a780*/  IADD3 R14, P4, R12, R154, RZ ;  /* 0x0000009a0c0e7210 */ /* 0x002fe20007f9e0ff */
[----:B------:R-:W-:-:S12]  /*a790*/  @P1 BRA `(.L_x_288) ;  /* 0x00000000000c1947 */ /* 0x000fd80003800000 */
[----:B------:R-:W2:Y:S02]  /*a7a0*/  LDG.E.U8 R16, desc[UR36][R22.64+0xf9] ;  /* 0x0000f92416107981 */ /* 0x000ea4000c1e1100 */
[----:B--2---:R-:W-:-:S05]  /*a7b0*/  PRMT R2, R16, 0x8880, RZ ;  /* 0x0000888010027816 */ /* 0x004fca00000000ff */
[----:B------:R-:W-:-:S07]  /*a7c0*/  IMAD R2, R2, R18, RZ ;  /* 0x0000001202027224 */ /* 0x000fce00078e02ff */
.L_x_288:
[----:B------:R-:W-:Y:S05]  /*a7d0*/  BSYNC B1 ;  /* 0x0000000000017941 */ /* 0x000fea0003800000 */
.L_x_287:
[----:B------:R-:W2:Y:S01]  /*a7e0*/  LDL.LU R164, [R1+0x5f4] ;  /* 0x0005f40001a47983 */ /* 0x000ea20000300800 */
[----:B------:R-:W-:Y:S01]  /*a7f0*/  BSSY B1, `(.L_x_289) ;  /* 0x0000008000017945 */ /* 0x000fe20003800000 */
[----:B------:R-:W-:Y:S02]  /*a800*/  IMAD R166, R166, R152, RZ ;  /* 0x00000098a6a67224 */ /* 0x000fe400078e02ff */
[----:B--2---:R-:W-:-:S05]  /*a810*/  @!P1 IMAD R164, R164, R17, R2 ;  /* 0x00000011a4a49224 */ /* 0x004fca00078e0202 */
[----:B------:R1:W-:Y:S01]  /*a820*/  @!P1 STG.E.U8 desc[UR36][R4.64+0xf9], R164 ;  /* 0x0000f9a404009986 */ /* 0x0003e2000c101124 */
[----:B------:R-:W-:Y:S05]  /*a830*/  @P5 BRA `(.L_x_290) ;  /* 0x00000000000c5947 */ /* 0x000fea0003800000 */
[----:B------:R-:W2:Y:S02]  /*a840*/  LDG.E.U8 R16, desc[UR36][R20.64+0xf8] ;  /* 0x0000f82414107981 */ /* 0x000ea4000c1e1100 */
[----:B--2---:R-:W-:-:S05]  /*a850*/  PRMT R2, R16, 0x8880, RZ ;  /* 0x0000888010027816 */ /* 0x004fca00000000ff */
[----:B------:R-:W-:-:S07]  /*a860*/  IMAD R2, R2, R18, RZ ;  /* 0x0000001202027224 */ /* 0x000fce00078e02ff */
.L_x_290:
[----:B------:R-:W-:Y:S05]  /*a870*/  BSYNC B1 ;  /* 0x0000000000017941 */ /* 0x000fea0003800000 */
.L_x_289:
[----:B-1----:R-:W2:Y:S01]  /*a880*/  LDL.LU R164, [R1+0x5f8] ;  /* 0x0005f80001a47983 */ /* 0x002ea20000300800 */
[----:B------:R-:W-:Y:S01]  /*a890*/  BSSY B1, `(.L_x_291) ;  /* 0x0000008000017945 */ /* 0x000fe20003800000 */
[----:B--2---:R-:W-:Y:S02]  /*a8a0*/  @!P5 IMAD R165, R164, R17, R2 ;  /* 0x00000011a4a5d224 */ /* 0x004fe400078e0202 */
[----:B------:R-:W-:-:S03]  /*a8b0*/  IMAD R164, R3, R153, R166 ;  /* 0x0000009903a47224 */ /* 0x000fc600078e02a6 */
[----:B------:R1:W-:Y:S01]  /*a8c0*/  @!P5 STG.E.U8 desc[UR36][R10.64+0xf8], R165 ;  /* 0x0000f8a50a00d986 */ /* 0x0003e2000c101124 */
[----:B------:R-:W-:Y:S05]  /*a8d0*/  @P2 BRA `(.L_x_292) ;  /* 0x00000000000c2947 */ /* 0x000fea0003800000 */
[----:B------:R-:W2:Y:S02]  /*a8e0*/  LDG.E.U8 R16, desc[UR36][R20.64+0xf9] ;  /* 0x0000f92414107981 */ /* 0x000ea4000c1e1100 */
[----:B--2---:R-:W-:-:S05]  /*a8f0*/  PRMT R2, R16, 0x8880, RZ ;  /* 0x0000888010027816 */ /* 0x004fca00000000ff */
[----:B------:R-:W-:-:S07]  /*a900*/  IMAD R2, R2, R18, RZ ;  /* 0x0000001202027224 */ /* 0x000fce00078e02ff */
.L_x_292:
[----:B------:R-:W-:Y:S05]  /*a910*/  BSYNC B1 ;  /* 0x0000000000017941 */ /* 0x000fea0003800000 */
.L_x_291:
[----:B------:R-:W2:Y:S01]  /*a920*/  LDL.LU R153, [R1+0x5fc] ;  /* 0x0005fc0001997983 */ /* 0x000ea20000300800 */
[----:B------:R-:W-:Y:S01]  /*a930*/  ISETP.GE.AND P1, PT, R157, 0x81, PT ;  /* 0x000000819d00780c */ /* 0x000fe20003f26270 */
[----:B------:R-:W-:Y:S01]  /*a940*/  BSSY B1, `(.L_x_293) ;  /* 0x000000c000017945 */ /* 0x000fe20003800000 */
[----:B------:R-:W-:Y:S02]  /*a950*/  IADD3.X R15, R155, R13, R164, P4, !PT ;  /* 0x0000000d9b0f7210 */ /* 0x000fe400027fe4a4 */
[----:B------:R-:W-:Y:S01]  /*a960*/  ISETP.LT.OR P4, PT, R0, 0x1, !P1 ;  /* 0x000000010000780c */ /* 0x000fe20004f81670 */
[----:B--2---:R-:W-:Y:S02]  /*a970*/  @!P2 IMAD R12, R153, R17, R2 ;  /* 0x00000011990ca224 */ /* 0x004fe400078e0202 */
[----:B------:R-:W-:-:S03]  /*a980*/  IMAD.WIDE.U32 R152, R3, R152, R162 ;  /* 0x0000009803987225 */ /* 0x000fc600078e00a2 */
[----:B------:R2:W-:Y:S02]  /*a990*/  @!P2 STG.E.U8 desc[UR36][R10.64+0xf9], R12 ;  /* 0x0000f90c0a00a986 */ /* 0x0005e4000c101124 */
[----:B--2---:R-:W-:Y:S01]  /*a9a0*/  IADD3 R12, P2, P5, R160, R154, R152 ;  /* 0x0000009aa00c7210 */ /* 0x004fe20007d5e098 */
[----:B------:R-:W-:-:S04]  /*a9b0*/  IMAD.IADD R152, R164, 0x1, R153 ;  /* 0x00000001a4987824 */ /* 0x000fc800078e0299 */
[----:B------:R-:W-:Y:S08]  /*a9c0*/  @P4 BRA `(.L_x_294) ;  /* 0x00000000000c4947 */ /* 0x000ff00003800000 */
[----:B------:R-:W2:Y:S02]  /*a9d0*/  LDG.E.U8 R16, desc[UR36][R14.64] ;  /* 0x000000240e107981 */ /* 0x000ea4000c1e1100 */
[----:B--2---:R-:W-:-:S05]  /*a9e0*/  PRMT R2, R16, 0x8880, RZ ;  /* 0x0000888010027816 */ /* 0x004fca00000000ff */
[----:B------:R-:W-:-:S07]  /*a9f0*/  IMAD R2, R2, R18, RZ ;  /* 0x0000001202027224 */ /* 0x000fce00078e02ff */
.L_x_294:
[----:B------:R-:W-:Y:S05]  /*aa00*/  BSYNC B1 ;  /* 0x0000000000017941 */ /* 0x000fea0003800000 */
.L_x_293:
[----:B------:R-:W2:Y:S01]  /*aa10*/  LDL.LU R3, [R1+0x200] ;  /* 0x0002000001037983 */ /* 0x000ea20000300800 */
[----:B------:R-:W-:Y:S01]  /*aa20*/  IADD3.X R13, R159, R155, R152, P2, P5 ;  /* 0x0000009b9f0d7210 */ /* 0x000fe200017ea498 */
[----:B------:R-:W-:Y:S01]  /*aa30*/  BSSY B1, `(.L_x_295) ;  /* 0x000000a000017945 */ /* 0x000fe20003800000 */
[----:B------:R-:W-:-:S04]  /*aa40*/  ISETP.GE.AND P2, PT, R157, 0x89, PT ;  /* 0x000000899d00780c */ /* 0x000fc80003f46270 */
[----:B------:R-:W-:Y:S01]  /*aa50*/  ISETP.LT.OR P5, PT, R0, 0x1, !P2 ;  /* 0x000000010000780c */ /* 0x000fe200057a1670 */
[----:B--2---:R-:W-:-:S05]  /*aa60*/  @!P4 IMAD R3, R3, R17, R2 ;  /* 0x000000110303c224 */ /* 0x004fca00078e0202 */
[----:B------:R2:W-:Y:S01]  /*aa70*/  @!P4 STG.E.U8 desc[UR36][R6.64], R3 ;  /* 0x000000030600c986 */ /* 0x0005e2000c101124 */
[----:B------:R-:W-:-:S13]  /*aa80*/  ISETP.LT.OR P4, PT, R0, 0x2, !P1 ;  /* 0x000000020000780c */ /* 0x000fda0004f81670 */
[----:B--2---:R-:W-:Y:S05]  /*aa90*/  @P4 BRA `(.L_x_296) ;  /* 0x00000000000c4947 */ /* 0x004fea0003800000 */
[----:B------:R-:W2:Y:S02]  /*aaa0*/  LDG.E.U8 R16, desc[UR36][R14.64+0x1] ;  /* 0x000001240e107981 */ /* 0x000ea4000c1e1100 */
[----:B--2---:R-:W-:-:S05]  /*aab0*/  PRMT R2, R16, 0x8880, RZ ;  /* 0x0000888010027816 */ /* 0x004fca00000000ff */
[----:B------:R-:W-:-:S07]  /*aac0*/  IMAD R2, R2, R18, RZ ;  /* 0x0000001202027224 */ /* 0x000fce00078e02ff */
.L_x_296:
[----:B------:R-:W-:Y:S05]  /*aad0*/  BSYNC B1 ;  /* 0x0000000000017941 */ /* 0x000fea0003800000 */
.L_x_295:
[----:B------:R-:W2:Y:S01]  /*aae0*/  LDL.LU R3, [R1+0x204] ;  /* 0x0002040001037983 */ /* 0x000ea20000300800 */
[----:B------:R-:W-:Y:S01]  /*aaf0*/  BSSY B1, `(.L_x_297) ;  /* 0x0000007000017945 */ /* 0x000fe20003800000 */
[----:B--2---:R-:W-:-:S05]  /*ab00*/  @!P4 IMAD R3, R3, R17, R2 ;  /* 0x000000110303c224 */ /* 0x004fca00078e0202 */
[----:B------:R2:W-:Y:S01]  /*ab10*/  @!P4 STG.E.U8 desc[UR36][R6.64+0x1], R3 ;  /* 0x000001030600c986 */ /* 0x0005e2000c101124 */
[----:B------:R-:W-:Y:S05]  /*ab20*/  @P5 BRA `(.L_x_298) ;  /* 0x00000000000c5947 */ /* 0x000fea0003800000 */
[----:B------:R-:W3:Y:S02]  /*ab30*/  LDG.E.U8 R16, desc[UR36][R12.64] ;  /* 0x000000240c107981 */ /* 0x000ee4000c1e1100 */
[----:B---3--:R-:W-:-:S05]  /*ab40*/  PRMT R2, R16, 0x8880, RZ ;  /* 0x0000888010027816 */ /* 0x008fca00000000ff */
[----:B------:R-:W-:-:S07]  /*ab50*/  IMAD R2, R2, R18, RZ ;  /* 0x0000001202027224 */ /* 0x000fce00078e02ff */
.L_x_298:
[----:B------:R-:W-:Y:S05]  /*ab60*/  BSYNC B1 ;  /* 0x0000000000017941 */ /* 0x000fea0003800000 */
.L_x_297:
[----:B--2---:R-:W2:Y:S01]  /*ab70*/  LDL.LU R3, [R1+0x208] ;  /* 0x0002080001037983 */ /* 0x004ea20000300800 */
[----:B------:R-:W-:Y:S01]  /*ab80*/  ISETP.LT.OR P4, PT, R0, 0x2, !P2 ;  /* 0x000000020000780c */ /* 0x000fe20005781670 */
[----:B------:R-:W-:Y:S01]  /*ab90*/  BSSY B1, `(.L_x_299) ;  /* 0x0000008000017945 */ /* 0x000fe20003800000 */
[----:B--2---:R-:W-:-:S05]  /*aba0*/  @!P5 IMAD R3, R3, R17, R2 ;  /* 0x000000110303d224 */ /* 0x004fca00078e0202 */
[----:B------:R2:W-:Y:S01]  /*abb0*/  @!P5 STG.E.U8 desc[UR36][R8.64], R3 ;  /* 0x000000030800d986 */ /* 0x0005e2000c101124 */
[----:B------:R-:W-:-:S05]  /*abc0*/  ISETP.LT.OR P5, PT, R0, 0x9, !P1 ;  /* 0x000000090000780c */ /* 0x000fca0004fa1670 */
[----:B------:R-:W-:Y:S08]  /*abd0*/  @P4 BRA `(.L_x_300) ;  /* 0x00000000000c4947 */ /* 0x000ff00003800000 */
[----:B------:R-:W3:Y:S02]  /*abe0*/  LDG.E.U8 R16, desc[UR36][R12.64+0x1] ;  /* 0x000001240c107981 */ /* 0x000ee4000c1e1100 */
[----:B---3--:R-:W-:-:S05]  /*abf0*/  PRMT R2, R16, 0x8880, RZ ;  /* 0x0000888010027816 */ /* 0x008fca00000000ff */
[----:B------:R-:W-:-:S07]  /*ac00*/  IMAD R2, R2, R18, RZ ;  /* 0x0000001202027224 */ /* 0x000fce00078e02ff */
.L_x_300:
[----:B------:R-:W-:Y:S05]  /*ac10*/  BSYNC B1 ;  /* 0x0000000000017941 */ /* 0x000fea0003800000 */
.L_x_299:
[----:B--2---:R-:W2:Y:S01]  /*ac20*/  LDL.LU R3, [R1+0x20c] ;  /* 0x00020c0001037983 */ /* 0x004ea20000300800 */
[----:B------:R-:W-:Y:S01]  /*ac30*/  BSSY B1, `(.L_x_301) ;  /* 0x0000007000017945 */ /* 0x000fe20003800000 */
[----:B--2---:R-:W-:-:S05]  /*ac40*/  @!P4 IMAD R3, R3, R17, R2 ;  /* 0x000000110303c224 */ /* 0x004fca00078e0202 */
[----:B------:R2:W-:Y:S01]  /*ac50*/  @!P4 STG.E.U8 desc[UR36][R8.64+0x1], R3 ;  /* 0x000001030800c986 */ /* 0x0005e2000c101124 */
[----:B------:R-:W-:Y:S05]  /*ac60*/  @P5 BRA `(.L_x_302) ;  /* 0x00000000000c5947 */ /* 0x000fea0003800000 */
[----:B------:R-:W3:Y:S02]  /*ac70*/  LDG.E.U8 R16, desc[UR36][R14.64+0x8] ;  /* 0x000008240e107981 */ /* 0x000ee4000c1e1100 */
[----:B---3--:R-:W-:-:S05]  /*ac80*/  PRMT R2, R16, 0x8880, RZ ;  /* 0x0000888010027816 */ /* 0x008fca00000000ff */
[----:B------:R-:W-:-:S07]  /*ac90*/  IMAD R2, R2, R18, RZ ;  /* 0x0000001202027224 */ /* 0x000fce00078e02ff */
.L_x_302:
[----:B------:R-:W-:Y:S05]  /*aca0*/  BSYNC B1 ;  /* 0x0000000000017941 */ /* 0x000fea0003800000 */
.L_x_301:
        /* <DEDUP_REMOVED lines=10> */
.L_x_304:
[----:B------:R-:W-:Y:S05]  /*ad50*/  BSYNC B1 ;  /* 0x0000000000017941 */ /* 0x000fea0003800000 */
.L_x_303:
        /* <DEDUP_REMOVED lines=8> */
.L_x_306:
[----:B------:R-:W-:Y:S05]  /*ade0*/  BSYNC B1 ;  /* 0x0000000000017941 */ /* 0x000fea0003800000 */
.L_x_305:
        /* <DEDUP_REMOVED lines=10> */
.L_x_308:
[----:B------:R-:W-:Y:S05]  /*ae90*/  BSYNC B1 ;  /* 0x0000000000017941 */ /* 0x000fea0003800000 */
.L_x_307:
        /* <DEDUP_REMOVED lines=8> */
.L_x_310:
[----:B------:R-:W-:Y:S05]  /*af20*/  BSYNC B1 ;  /* 0x0000000000017941 */ /* 0x000fea0003800000 */
.L_x_309:
        /* <DEDUP_REMOVED lines=10> */
.L_x_312:
[----:B------:R-:W-:Y:S05]  /*afd0*/  BSYNC B1 ;  /* 0x0000000000017941 */ /* 0x000fea0003800000 */
.L_x_311:
        /* <DEDUP_REMOVED lines=8> */
.L_x_314:
[----:B------:R-:W-:Y:S05]  /*b060*/  BSYNC B1 ;  /* 0x0000000000017941 */ /* 0x000fea0003800000 */
.L_x_313:
        /* <DEDUP_REMOVED lines=10> */
.L_x_316:
[----:B------:R-:W-:Y:S05]  /*b110*/  BSYNC B1 ;  /* 0x0000000000017941 */ /* 0x000fea0003800000 */
.L_x_315:
        /* <DEDUP_REMOVED lines=8> */
.L_x_318:
[----:B------:R-:W-:Y:S05]  /*b1a0*/  BSYNC B1 ;  /* 0x0000000000017941 */ /* 0x000fea0003800000 */
.L_x_317:
        /* <DEDUP_REMOVED lines=10> */
.L_x_320:
[----:B------:R-:W-:Y:S05]  /*b250*/  BSYNC B1 ;  /* 0x0000000000017941 */ /* 0x000fea0003800000 */
.L_x_319:
        /* <DEDUP_REMOVED lines=8> */
.L_x_322:
[----:B------:R-:W-:Y:S05]  /*b2e0*/  BSYNC B1 ;  /* 0x0000000000017941 */ /* 0x000fea0003800000 */
.L_x_321:
        /* <DEDUP_REMOVED lines=10> */
.L_x_324:
[----:B------:R-:W-:Y:S05]  /*b390*/  BSYNC B1 ;  /* 0x0000000000017941 */ /* 0x000fea0003800000 */
.L_x_323:
        /* <DEDUP_REMOVED lines=8> */
.L_x_326:
[----:B------:R-:W-:Y:S05]  /*b420*/  BSYNC B1 ;  /* 0x0000000000017941 */ /* 0x000fea0003800000 */
.L_x_325:
        /* <DEDUP_REMOVED lines=10> */
.L_x_328:
[----:B------:R-:W-:Y:S05]  /*b4d0*/  BSYNC B1 ;  /* 0x0000000000017941 */ /* 0x000fea0003800000 */
.L_x_327:
        /* <DEDUP_REMOVED lines=8> */
.L_x_330:
[----:B------:R-:W-:Y:S05]  /*b560*/  BSYNC B1 ;  /* 0x0000000000017941 */ /* 0x000fea0003800000 */
.L_x_329:
        /* <DEDUP_REMOVED lines=10> */
.L_x_332:
[----:B------:R-:W-:Y:S05]  /*b610*/  BSYNC B1 ;  /* 0x0000000000017941 */ /* 0x000fea0003800000 */
.L_x_331:
        /* <DEDUP_REMOVED lines=8> */
.L_x_334:
[----:B------:R-:W-:Y:S05]  /*b6a0*/  BSYNC B1 ;  /* 0x0000000000017941 */ /* 0x000fea0003800000 */
.L_x_333:
        /* <DEDUP_REMOVED lines=10> */
.L_x_336:
[----:B------:R-:W-:Y:S05]  /*b750*/  BSYNC B1 ;  /* 0x0000000000017941 */ /* 0x000fea0003800000 */
.L_x_335:
        /* <DEDUP_REMOVED lines=8> */
.L_x_338:
[----:B------:R-:W-:Y:S05]  /*b7e0*/  BSYNC B1 ;  /* 0x0000000000017941 */ /* 0x000fea0003800000 */
.L_x_337:
        /* <DEDUP_REMOVED lines=10> */
.L_x_340:
[----:B------:R-:W-:Y:S05]  /*b890*/  BSYNC B1 ;  /* 0x0000000000017941 */ /* 0x000fea0003800000 */
.L_x_339:
        /* <DEDUP_REMOVED lines=8> */
.L_x_342:
[----:B------:R-:W-:Y:S05]  /*b920*/  BSYNC B1 ;  /* 0x0000000000017941 */ /* 0x000fea0003800000 */
.L_x_341:
        /* <DEDUP_REMOVED lines=10> */
.L_x_344:
[----:B------:R-:W-:Y:S05]  /*b9d0*/  BSYNC B1 ;  /* 0x0000000000017941 */ /* 0x000fea0003800000 */
.L_x_343:
        /* <DEDUP_REMOVED lines=8> */
.L_x_346:
[----:B------:R-:W-:Y:S05]  /*ba60*/  BSYNC B1 ;  /* 0x0000000000017941 */ /* 0x000fea0003800000 */
.L_x_345:
        /* <DEDUP_REMOVED lines=10> */
.L_x_348:
[----:B------:R-:W-:Y:S05]  /*bb10*/  BSYNC B1 ;  /* 0x0000000000017941 */ /* 0x000fea0003800000 */
.L_x_347:
        /* <DEDUP_REMOVED lines=8> */
.L_x_350:
[----:B------:R-:W-:Y:S05]  /*bba0*/  BSYNC B1 ;  /* 0x0000000000017941 */ /* 0x000fea0003800000 */
.L_x_349:
        /* <DEDUP_REMOVED lines=10> */
.L_x_352:
[----:B------:R-:W-:Y:S05]  /*bc50*/  BSYNC B1 ;  /* 0x0000000000017941 */ /* 0x000fea0003800000 */
.L_x_351:
        /* <DEDUP_REMOVED lines=8> */
.L_x_354:
[----:B------:R-:W-:Y:S05]  /*bce0*/  BSYNC B1 ;  /* 0x0000000000017941 */ /* 0x000fea0003800000 */
.L_x_353:
        /* <DEDUP_REMOVED lines=10> */
.L_x_356:
[----:B------:R-:W-:Y:S05]  /*bd90*/  BSYNC B1 ;  /* 0x0000000000017941 */ /* 0x000fea0003800000 */
.L_x_355:
        /* <DEDUP_REMOVED lines=8> */
.L_x_358:
[----:B------:R-:W-:Y:S05]  /*be20*/  BSYNC B1 ;  /* 0x0000000000017941 */ /* 0x000fea0003800000 */
.L_x_357:
        /* <DEDUP_REMOVED lines=10> */
.L_x_360:
[----:B------:R-:W-:Y:S05]  /*bed0*/  BSYNC B1 ;  /* 0x0000000000017941 */ /* 0x000fea0003800000 */
.L_x_359:
        /* <DEDUP_REMOVED lines=8> */
.L_x_362:
[----:B------:R-:W-:Y:S05]  /*bf60*/  BSYNC B1 ;  /* 0x0000000000017941 */ /* 0x000fea0003800000 */
.L_x_361:
        /* <DEDUP_REMOVED lines=10> */
.L_x_364:
[----:B------:R-:W-:Y:S05]  /*c010*/  BSYNC B1 ;  /* 0x0000000000017941 */ /* 0x000fea0003800000 */
.L_x_363:
        /* <DEDUP_REMOVED lines=8> */
.L_x_366:
[----:B------:R-:W-:Y:S05]  /*c0a0*/  BSYNC B1 ;  /* 0x0000000000017941 */ /* 0x000fea0003800000 */
.L_x_365:
        /* <DEDUP_REMOVED lines=10> */
.L_x_368:
[----:B------:R-:W-:Y:S05]  /*c150*/  BSYNC B1 ;  /* 0x0000000000017941 */ /* 0x000fea0003800000 */
.L_x_367:
        /* <DEDUP_REMOVED lines=8> */
.L_x_370:
[----:B------:R-:W-:Y:S05]  /*c1e0*/  BSYNC B1 ;  /* 0x0000000000017941 */ /* 0x000fea0003800000 */
.L_x_369:
        /* <DEDUP_REMOVED lines=10> */
.L_x_372:
[----:B------:R-:W-:Y:S05]  /*c290*/  BSYNC B1 ;  /* 0x0000000000017941 */ /* 0x000fea0003800000 */
.L_x_371:
        /* <DEDUP_REMOVED lines=8> */
.L_x_374:
[----:B------:R-:W-:Y:S05]  /*c320*/  BSYNC B1 ;  /* 0x0000000000017941 */ /* 0x000fea0003800000 */
.L_x_373:
        /* <DEDUP_REMOVED lines=10> */
.L_x_376:
[----:B------:R-:W-:Y:S05]  /*c3d0*/  BSYNC B1 ;  /* 0x0000000000017941 */ /* 0x000fea0003800000 */
.L_x_375:
        /* <DEDUP_REMOVED lines=8> */
.L_x_378:
[----:B------:R-:W-:Y:S05]  /*c460*/  BSYNC B1 ;  /* 0x0000000000017941 */ /* 0x000fea0003800000 */
.L_x_377:
        /* <DEDUP_REMOVED lines=10> */
.L_x_380:
[----:B------:R-:W-:Y:S05]  /*c510*/  BSYNC B1 ;  /* 0x0000000000017941 */ /* 0x000fea0003800000 */
.L_x_379:
        /* <DEDUP_REMOVED lines=8> */
.L_x_382:
[----:B------:R-:W-:Y:S05]  /*c5a0*/  BSYNC B1 ;  /* 0x0000000000017941 */ /* 0x000fea0003800000 */
.L_x_381:
        /* <DEDUP_REMOVED lines=10> */
.L_x_384:
[----:B------:R-:W-:Y:S05]  /*c650*/  BSYNC B1 ;  /* 0x0000000000017941 */ /* 0x000fea0003800000 */
.L_x_383:
        /* <DEDUP_REMOVED lines=8> */
.L_x_386:
[----:B------:R-:W-:Y:S05]  /*c6e0*/  BSYNC B1 ;  /* 0x0000000000017941 */ /* 0x000fea0003800000 */
.L_x_385:
        /* <DEDUP_REMOVED lines=10> */
.L_x_388:
[----:B------:R-:W-:Y:S05]  /*c790*/  BSYNC B1 ;  /* 0x0000000000017941 */ /* 0x000fea0003800000 */
.L_x_387:
        /* <DEDUP_REMOVED lines=8> */
.L_x_390:
[----:B------:R-:W-:Y:S05]  /*c820*/  BSYNC B1 ;  /* 0x0000000000017941 */ /* 0x000fea0003800000 */
.L_x_389:
        /* <DEDUP_REMOVED lines=10> */
.L_x_392:
[----:B------:R-:W-:Y:S05]  /*c8d0*/  BSYNC B1 ;  /* 0x0000000000017941 */ /* 0x000fea0003800000 */
.L_x_391:
        /* <DEDUP_REMOVED lines=8> */
.L_x_394:
[----:B------:R-:W-:Y:S05]  /*c960*/  BSYNC B1 ;  /* 0x0000000000017941 */ /* 0x000fea0003800000 */
.L_x_393:
        /* <DEDUP_REMOVED lines=10> */
.L_x_396:
[----:B------:R-:W-:Y:S05]  /*ca10*/  BSYNC B1 ;  /* 0x0000000000017941 */ /* 0x000fea0003800000 */
.L_x_395:
        /* <DEDUP_REMOVED lines=8> */
.L_x_398:
[----:B------:R-:W-:Y:S05]  /*caa0*/  BSYNC B1 ;  /* 0x0000000000017941 */ /* 0x000fea0003800000 */
.L_x_397:
        /* <DEDUP_REMOVED lines=10> */
.L_x_400:
[----:B------:R-:W-:Y:S05]  /*cb50*/  BSYNC B1 ;  /* 0x0000000000017941 */ /* 0x000fea0003800000 */
.L_x_399:
        /* <DEDUP_REMOVED lines=8> */
.L_x_402:
[----:B------:R-:W-:Y:S05]  /*cbe0*/  BSYNC B1 ;  /* 0x0000000000017941 */ /* 0x000fea0003800000 */
.L_x_401:
        /* <DEDUP_REMOVED lines=10> */
.L_x_404:
[----:B------:R-:W-:Y:S05]  /*cc90*/  BSYNC B1 ;  /* 0x0000000000017941 */ /* 0x000fea0003800000 */
.L_x_403:
        /* <DEDUP_REMOVED lines=8> */
.L_x_406:
[----:B------:R-:W-:Y:S05]  /*cd20*/  BSYNC B1 ;  /* 0x0000000000017941 */ /* 0x000fea0003800000 */
.L_x_405:
        /* <DEDUP_REMOVED lines=10> */
.L_x_408:
[----:B------:R-:W-:Y:S05]  /*cdd0*/  BSYNC B1 ;  /* 0x0000000000017941 */ /* 0x000fea0003800000 */
.L_x_407:
        /* <DEDUP_REMOVED lines=8> */
.L_x_410:
[----:B------:R-:W-:Y:S05]  /*ce60*/  BSYNC B1 ;  /* 0x0000000000017941 */ /* 0x000fea0003800000 */
.L_x_409:
        /* <DEDUP_REMOVED lines=10> */
.L_x_412:
[----:B------:R-:W-:Y:S05]  /*cf10*/  BSYNC B1 ;  /* 0x0000000000017941 */ /* 0x000fea0003800000 */
.L_x_411:
        /* <DEDUP_REMOVED lines=8> */
.L_x_414:
[----:B------:R-:W-:Y:S05]  /*cfa0*/  BSYNC B1 ;  /* 0x0000000000017941 */ /* 0x000fea0003800000 */
.L_x_413:
        /* <DEDUP_REMOVED lines=10> */
.L_x_416:
[----:B------:R-:W-:Y:S05]  /*d050*/  BSYNC B1 ;  /* 0x0000000000017941 */ /* 0x000fea0003800000 */
.L_x_415:
        /* <DEDUP_REMOVED lines=8> */
.L_x_418:
[----:B------:R-:W-:Y:S05]  /*d0e0*/  BSYNC B1 ;  /* 0x0000000000017941 */ /* 0x000fea0003800000 */
.L_x_417:
        /* <DEDUP_REMOVED lines=10> */
.L_x_420:
[----:B------:R-:W-:Y:S05]  /*d190*/  BSYNC B1 ;  /* 0x0000000000017941 */ /* 0x000fea0003800000 */
.L_x_419:
        /* <DEDUP_REMOVED lines=8> */
.L_x_422:
[----:B------:R-:W-:Y:S05]  /*d220*/  BSYNC B1 ;  /* 0x0000000000017941 */ /* 0x000fea0003800000 */
.L_x_421:
        /* <DEDUP_REMOVED lines=10> */
.L_x_424:
[----:B------:R-:W-:Y:S05]  /*d2d0*/  BSYNC B1 ;  /* 0x0000000000017941 */ /* 0x000fea0003800000 */
.L_x_423:
        /* <DEDUP_REMOVED lines=8> */
.L_x_426:
[----:B------:R-:W-:Y:S05]  /*d360*/  BSYNC B1 ;  /* 0x0000000000017941 */ /* 0x000fea0003800000 */
.L_x_425:
        /* <DEDUP_REMOVED lines=10> */
.L_x_428:
[----:B------:R-:W-:Y:S05]  /*d410*/  BSYNC B1 ;  /* 0x0000000000017941 */ /* 0x000fea0003800000 */
.L_x_427:
        /* <DEDUP_REMOVED lines=8> */
.L_x_430:
[----:B------:R-:W-:Y:S05]  /*d4a0*/  BSYNC B1 ;  /* 0x0000000000017941 */ /* 0x000fea0003800000 */
.L_x_429:
        /* <DEDUP_REMOVED lines=10> */
.L_x_432:
[----:B------:R-:W-:Y:S05]  /*d550*/  BSYNC B1 ;  /* 0x0000000000017941 */ /* 0x000fea0003800000 */
.L_x_431:
        /* <DEDUP_REMOVED lines=8> */
.L_x_434:
[----:B------:R-:W-:Y:S05]  /*d5e0*/  BSYNC B1 ;  /* 0x0000000000017941 */ /* 0x000fea0003800000 */
.L_x_433:
        /* <DEDUP_REMOVED lines=10> */
.L_x_436:
[----:B------:R-:W-:Y:S05]  /*d690*/  BSYNC B1 ;  /* 0x0000000000017941 */ /* 0x000fea0003800000 */
.L_x_435:
        /* <DEDUP_REMOVED lines=8> */
.L_x_438:
[----:B------:R-:W-:Y:S05]  /*d720*/  BSYNC B1 ;  /* 0x0000000000017941 */ /* 0x000fea0003800000 */
.L_x_437:
        /* <DEDUP_REMOVED lines=10> */
.L_x_440:
[----:B------:R-:W-:Y:S05]  /*d7d0*/  BSYNC B1 ;  /* 0x0000000000017941 */ /* 0x000fea0003800000 */
.L_x_439:
        /* <DEDUP_REMOVED lines=8> */
.L_x_442:
[----:B------:R-:W-:Y:S05]  /*d860*/  BSYNC B1 ;  /* 0x0000000000017941 */ /* 0x000fea0003800000 */
.L_x_441:
        /* <DEDUP_REMOVED lines=10> */
.L_x_444:
[----:B------:R-:W-:Y:S05]  /*d910*/  BSYNC B1 ;  /* 0x0000000000017941 */ /* 0x000fea0003800000 */
.L_x_443:
        /* <DEDUP_REMOVED lines=8> */
.L_x_446:
[----:B------:R-:W-:Y:S05]  /*d9a0*/  BSYNC B1 ;  /* 0x0000000000017941 */ /* 0x000fea0003800000 */
.L_x_445:
        /* <DEDUP_REMOVED lines=10> */
.L_x_448:
[----:B------:R-:W-:Y:S05]  /*da50*/  BSYNC B1 ;  /* 0x0000000000017941 */ /* 0x000fea0003800000 */
.L_x_447:
        /* <DEDUP_REMOVED lines=8> */
.L_x_450:
[----:B------:R-:W-:Y:S05]  /*dae0*/  BSYNC B1 ;  /* 0x0000000000017941 */ /* 0x000fea0003800000 */
.L_x_449:
        /* <DEDUP_REMOVED lines=10> */
.L_x_452:
[----:B------:R-:W-:Y:S05]  /*db90*/  BSYNC B1 ;  /* 0x0000000000017941 */ /* 0x000fea0003800000 */
.L_x_451:
        /* <DEDUP_REMOVED lines=8> */
.L_x_454:
[----:B------:R-:W-:Y:S05]  /*dc20*/  BSYNC B1 ;  /* 0x0000000000017941 */ /* 0x000fea0003800000 */
.L_x_453:
        /* <DEDUP_REMOVED lines=10> */
.L_x_456:
[----:B------:R-:W-:Y:S05]  /*dcd0*/  BSYNC B1 ;  /* 0x0000000000017941 */ /* 0x000fea0003800000 */
.L_x_455:
        /* <DEDUP_REMOVED lines=8> */
.L_x_458:
[----:B------:R-:W-:Y:S05]  /*dd60*/  BSYNC B1 ;  /* 0x0000000000017941 */ /* 0x000fea0003800000 */
.L_x_457:
        /* <DEDUP_REMOVED lines=10> */
.L_x_460:
[----:B------:R-:W-:Y:S05]  /*de10*/  BSYNC B1 ;  /* 0x0000000000017941 */ /* 0x000fea0003800000 */
.L_x_459:
        /* <DEDUP_REMOVED lines=8> */
.L_x_462:
[----:B------:R-:W-:Y:S05]  /*dea0*/  BSYNC B1 ;  /* 0x0000000000017941 */ /* 0x000fea0003800000 */
.L_x_461:
        /* <DEDUP_REMOVED lines=10> */
.L_x_464:
[----:B------:R-:W-:Y:S05]  /*df50*/  BSYNC B1 ;  /* 0x0000000000017941 */ /* 0x000fea0003800000 */
.L_x_463:
        /* <DEDUP_REMOVED lines=8> */
.L_x_466:
[----:B------:R-:W-:Y:S05]  /*dfe0*/  BSYNC B1 ;  /* 0x0000000000017941 */ /* 0x000fea0003800000 */
.L_x_465:
        /* <DEDUP_REMOVED lines=10> */
.L_x_468:
[----:B------:R-:W-:Y:S05]  /*e090*/  BSYNC B1 ;  /* 0x0000000000017941 */ /* 0x000fea0003800000 */
.L_x_467:
        /* <DEDUP_REMOVED lines=8> */
.L_x_470:
[----:B------:R-:W-:Y:S05]  /*e120*/  BSYNC B1 ;  /* 0x0000000000017941 */ /* 0x000fea0003800000 */
.L_x_469:
        /* <DEDUP_REMOVED lines=10> */
.L_x_472:
[----:B------:R-:W-:Y:S05]  /*e1d0*/  BSYNC B1 ;  /* 0x0000000000017941 */ /* 0x000fea0003800000 */
.L_x_471:
        /* <DEDUP_REMOVED lines=8> */
.L_x_474:
[----:B------:R-:W-:Y:S05]  /*e260*/  BSYNC B1 ;  /* 0x0000000000017941 */ /* 0x000fea0003800000 */
.L_x_473:
        /* <DEDUP_REMOVED lines=10> */
.L_x_476:
[----:B------:R-:W-:Y:S05]  /*e310*/  BSYNC B1 ;  /* 0x0000000000017941 */ /* 0x000fea0003800000 */
.L_x_475:
        /* <DEDUP_REMOVED lines=8> */
.L_x_478:
[----:B------:R-:W-:Y:S05]  /*e3a0*/  BSYNC B1 ;  /* 0x0000000000017941 */ /* 0x000fea0003800000 */
.L_x_477:
        /* <DEDUP_REMOVED lines=10> */
.L_x_480:
[----:B------:R-:W-:Y:S05]  /*e450*/  BSYNC B1 ;  /* 0x0000000000017941 */ /* 0x000fea0003800000 */
.L_x_479:
        /* <DEDUP_REMOVED lines=8> */
.L_x_482:
[----:B------:R-:W-:Y:S05]  /*e4e0*/  BSYNC B1 ;  /* 0x0000000000017941 */ /* 0x000fea0003800000 */
.L_x_481:
        /* <DEDUP_REMOVED lines=10> */
.L_x_484:
[----:B------:R-:W-:Y:S05]  /*e590*/  BSYNC B1 ;  /* 0x0000000000017941 */ /* 0x000fea0003800000 */
.L_x_483:
        /* <DEDUP_REMOVED lines=8> */
.L_x_486:
[----:B------:R-:W-:Y:S05]  /*e620*/  BSYNC B1 ;  /* 0x0000000000017941 */ /* 0x000fea0003800000 */
.L_x_485:
        /* <DEDUP_REMOVED lines=10> */
.L_x_488:
[----:B------:R-:W-:Y:S05]  /*e6d0*/  BSYNC B1 ;  /* 0x0000000000017941 */ /* 0x000fea0003800000 */
.L_x_487:
        /* <DEDUP_REMOVED lines=8> */
.L_x_490:
[----:B------:R-:W-:Y:S05]  /*e760*/  BSYNC B1 ;  /* 0x0000000000017941 */ /* 0x000fea0003800000 */
.L_x_489:
        /* <DEDUP_REMOVED lines=10> */
.L_x_492:
[----:B------:R-:W-:Y:S05]  /*e810*/  BSYNC B1 ;  /* 0x0000000000017941 */ /* 0x000fea0003800000 */
.L_x_491:
        /* <DEDUP_REMOVED lines=8> */
.L_x_494:
[----:B------:R-:W-:Y:S05]  /*e8a0*/  BSYNC B1 ;  /* 0x0000000000017941 */ /* 0x000fea0003800000 */
.L_x_493:
        /* <DEDUP_REMOVED lines=10> */
.L_x_496:
[----:B------:R-:W-:Y:S05]  /*e950*/  BSYNC B1 ;  /* 0x0000000000017941 */ /* 0x000fea0003800000 */
.L_x_495:
        /* <DEDUP_REMOVED lines=8> */
.L_x_498:
[----:B------:R-:W-:Y:S05]  /*e9e0*/  BSYNC B1 ;  /* 0x0000000000017941 */ /* 0x000fea0003800000 */
.L_x_497:
        /* <DEDUP_REMOVED lines=10> */
.L_x_500:
[----:B------:R-:W-:Y:S05]  /*ea90*/  BSYNC B1 ;  /* 0x0000000000017941 */ /* 0x000fea0003800000 */
.L_x_499:
        /* <DEDUP_REMOVED lines=8> */
.L_x_502:
[----:B------:R-:W-:Y:S05]  /*eb20*/  BSYNC B1 ;  /* 0x0000000000017941 */ /* 0x000fea0003800000 */
.L_x_501:
        /* <DEDUP_REMOVED lines=10> */
.L_x_504:
[----:B------:R-:W-:Y:S05]  /*ebd0*/  BSYNC B1 ;  /* 0x0000000000017941 */ /* 0x000fea0003800000 */
.L_x_503:
        /* <DEDUP_REMOVED lines=8> */
.L_x_506:
[----:B------:R-:W-:Y:S05]  /*ec60*/  BSYNC B1 ;  /* 0x0000000000017941 */ /* 0x000fea0003800000 */
.L_x_505:
        /* <DEDUP_REMOVED lines=10> */
.L_x_508:
[----:B------:R-:W-:Y:S05]  /*ed10*/  BSYNC B1 ;  /* 0x0000000000017941 */ /* 0x000fea0003800000 */
.L_x_507:
        /* <DEDUP_REMOVED lines=8> */
.L_x_510:
[----:B------:R-:W-:Y:S05]  /*eda0*/  BSYNC B1 ;  /* 0x0000000000017941 */ /* 0x000fea0003800000 */
.L_x_509:
        /* <DEDUP_REMOVED lines=10> */
.L_x_512:
[----:B------:R-:W-:Y:S05]  /*ee50*/  BSYNC B1 ;  /* 0x0000000000017941 */ /* 0x000fea0003800000 */
.L_x_511:
        /* <DEDUP_REMOVED lines=8> */
.L_x_514:
[----:B------:R-:W-:Y:S05]  /*eee0*/  BSYNC B1 ;  /* 0x0000000000017941 */ /* 0x000fea0003800000 */
.L_x_513:
        /* <DEDUP_REMOVED lines=10> */
.L_x_516:
[----:B------:R-:W-:Y:S05]  /*ef90*/  BSYNC B1 ;  /* 0x0000000000017941 */ /* 0x000fea0003800000 */
.L_x_515:
        /* <DEDUP_REMOVED lines=8> */
.L_x_518:
[----:B------:R-:W-:Y:S05]  /*f020*/  BSYNC B1 ;  /* 0x0000000000017941 */ /* 0x000fea0003800000 */
.L_x_517:
        /* <DEDUP_REMOVED lines=10> */
.L_x_520:
[----:B------:R-:W-:Y:S05]  /*f0d0*/  BSYNC B1 ;  /* 0x0000000000017941 */ /* 0x000fea0003800000 */
.L_x_519:
        /* <DEDUP_REMOVED lines=8> */
.L_x_522:
[----:B------:R-:W-:Y:S05]  /*f160*/  BSYNC B1 ;  /* 0x0000000000017941 */ /* 0x000fea0003800000 */
.L_x_521:
        /* <DEDUP_REMOVED lines=10> */
.L_x_524:
[----:B------:R-:W-:Y:S05]  /*f210*/  BSYNC B1 ;  /* 0x0000000000017941 */ /* 0x000fea0003800000 */
.L_x_523:
        /* <DEDUP_REMOVED lines=8> */
.L_x_526:
[----:B------:R-:W-:Y:S05]  /*f2a0*/  BSYNC B1 ;  /* 0x0000000000017941 */ /* 0x000fea0003800000 */
.L_x_525:
        /* <DEDUP_REMOVED lines=10> */
.L_x_528:
[----:B------:R-:W-:Y:S05]  /*f350*/  BSYNC B1 ;  /* 0x0000000000017941 */ /* 0x000fea0003800000 */
.L_x_527:
        /* <DEDUP_REMOVED lines=8> */
.L_x_530:
[----:B------:R-:W-:Y:S05]  /*f3e0*/  BSYNC B1 ;  /* 0x0000000000017941 */ /* 0x000fea0003800000 */
.L_x_529:
        /* <DEDUP_REMOVED lines=10> */
.L_x_532:
[----:B------:R-:W-:Y:S05]  /*f490*/  BSYNC B1 ;  /* 0x0000000000017941 */ /* 0x000fea0003800000 */
.L_x_531:
        /* <DEDUP_REMOVED lines=8> */
.L_x_534:
[----:B------:R-:W-:Y:S05]  /*f520*/  BSYNC B1 ;  /* 0x0000000000017941 */ /* 0x000fea0003800000 */
.L_x_533:
        /* <DEDUP_REMOVED lines=10> */
.L_x_536:
[----:B------:R-:W-:Y:S05]  /*f5d0*/  BSYNC B1 ;  /* 0x0000000000017941 */ /* 0x000fea0003800000 */
.L_x_535:
        /* <DEDUP_REMOVED lines=8> */
.L_x_538:
[----:B------:R-:W-:Y:S05]  /*f660*/  BSYNC B1 ;  /* 0x0000000000017941 */ /* 0x000fea0003800000 */
.L_x_537:
        /* <DEDUP_REMOVED lines=10> */
.L_x_540:
[----:B------:R-:W-:Y:S05]  /*f710*/  BSYNC B1 ;  /* 0x0000000000017941 */ /* 0x000fea0003800000 */
.L_x_539:
        /* <DEDUP_REMOVED lines=8> */
.L_x_542:
[----:B------:R-:W-:Y:S05]  /*f7a0*/  BSYNC B1 ;  /* 0x0000000000017941 */ /* 0x000fea0003800000 */
.L_x_541:
        /* <DEDUP_REMOVED lines=10> */
.L_x_544:
[----:B------:R-:W-:Y:S05]  /*f850*/  BSYNC B1 ;  /* 0x0000000000017941 */ /* 0x000fea0003800000 */
.L_x_543:
        /* <DEDUP_REMOVED lines=8> */
.L_x_546:
[----:B------:R-:W-:Y:S05]  /*f8e0*/  BSYNC B1 ;  /* 0x0000000000017941 */ /* 0x000fea0003800000 */
.L_x_545:
        /* <DEDUP_REMOVED lines=10> */
.L_x_548:
[----:B------:R-:W-:Y:S05]  /*f990*/  BSYNC B1 ;  /* 0x0000000000017941 */ /* 0x000fea0003800000 */
.L_x_547:
        /* <DEDUP_REMOVED lines=8> */
.L_x_550:
[----:B------:R-:W-:Y:S05]  /*fa20*/  BSYNC B1 ;  /* 0x0000000000017941 */ /* 0x000fea0003800000 */
.L_x_549:
[----:B--2---:R-:W2:Y:S01]  /*fa30*/  LDL.LU R3, [R1] ;  /* 0x0000000001037983 */ /* 0x004ea20000300800 */
        /* <DEDUP_REMOVED lines=9> */
.L_x_552:
[----:B------:R-:W-:Y:S05]  /*fad0*/  BSYNC B1 ;  /* 0x0000000000017941 */ /* 0x000fea0003800000 */
.L_x_551:
        /* <DEDUP_REMOVED lines=8> */
.L_x_554:
[----:B------:R-:W-:Y:S05]  /*fb60*/  BSYNC B1 ;  /* 0x0000000000017941 */ /* 0x000fea0003800000 */
.L_x_553:
        /* <DEDUP_REMOVED lines=10> */
.L_x_556:
[----:B------:R-:W-:Y:S05]  /*fc10*/  BSYNC B1 ;  /* 0x0000000000017941 */ /* 0x000fea0003800000 */
.L_x_555:
        /* <DEDUP_REMOVED lines=8> */
.L_x_558:
[----:B------:R-:W-:Y:S05]  /*fca0*/  BSYNC B1 ;  /* 0x0000000000017941 */ /* 0x000fea0003800000 */
.L_x_557:
        /* <DEDUP_REMOVED lines=10> */
.L_x_560:
[----:B------:R-:W-:Y:S05]  /*fd50*/  BSYNC B1 ;  /* 0x0000000000017941 */ /* 0x000fea0003800000 */
.L_x_559:
        /* <DEDUP_REMOVED lines=8> */
.L_x_562:
[----:B------:R-:W-:Y:S05]  /*fde0*/  BSYNC B1 ;  /* 0x0000000000017941 */ /* 0x000fea0003800000 */
.L_x_561:
        /* <DEDUP_REMOVED lines=10> */
.L_x_564:
[----:B------:R-:W-:Y:S05]  /*fe90*/  BSYNC B1 ;  /* 0x0000000000017941 */ /* 0x000fea0003800000 */
.L_x_563:
        /* <DEDUP_REMOVED lines=8> */
.L_x_566:
[----:B------:R-:W-:Y:S05]  /*ff20*/  BSYNC B1 ;  /* 0x0000000000017941 */ /* 0x000fea0003800000 */
.L_x_565:
        /* <DEDUP_REMOVED lines=10> */
.L_x_568:
[----:B------:R-:W-:Y:S05]  /*ffd0*/  BSYNC B1 ;  /* 0x0000000000017941 */ /* 0x000fea0003800000 */
.L_x_567:
        /* <DEDUP_REMOVED lines=8> */
.L_x_570:
[----:B------:R-:W-:Y:S05]  /*10060*/  BSYNC B1 ;  /* 0x0000000000017941 */ /* 0x000fea0003800000 */
.L_x_569:
        /* <DEDUP_REMOVED lines=10> */
.L_x_572:
[----:B------:R-:W-:Y:S05]  /*10110*/  BSYNC B1 ;  /* 0x0000000000017941 */ /* 0x000fea0003800000 */
.L_x_571:
        /* <DEDUP_REMOVED lines=8> */
.L_x_574:
[----:B------:R-:W-:Y:S05]  /*101a0*/  BSYNC B1 ;  /* 0x0000000000017941 */ /* 0x000fea0003800000 */
.L_x_573:
        /* <DEDUP_REMOVED lines=10> */
.L_x_576:
[----:B------:R-:W-:Y:S05]  /*10250*/  BSYNC B1 ;  /* 0x0000000000017941 */ /* 0x000fea0003800000 */
.L_x_575:
        /* <DEDUP_REMOVED lines=8> */
.L_x_578:
[----:B------:R-:W-:Y:S05]  /*102e0*/  BSYNC B1 ;  /* 0x0000000000017941 */ /* 0x000fea0003800000 */
.L_x_577:
        /* <DEDUP_REMOVED lines=10> */
.L_x_580:
[----:B------:R-:W-:Y:S05]  /*10390*/  BSYNC B1 ;  /* 0x0000000000017941 */ /* 0x000fea0003800000 */
.L_x_579:
        /* <DEDUP_REMOVED lines=8> */
.L_x_582:
[----:B------:R-:W-:Y:S05]  /*10420*/  BSYNC B1 ;  /* 0x0000000000017941 */ /* 0x000fea0003800000 */
.L_x_581:
        /* <DEDUP_REMOVED lines=10> */
.L_x_584:
[----:B------:R-:W-:Y:S05]  /*104d0*/  BSYNC B1 ;  /* 0x0000000000017941 */ /* 0x000fea0003800000 */
.L_x_583:
        /* <DEDUP_REMOVED lines=8> */
.L_x_586:
[----:B------:R-:W-:Y:S05]  /*10560*/  BSYNC B1 ;  /* 0x0000000000017941 */ /* 0x000fea0003800000 */
.L_x_585:
        /* <DEDUP_REMOVED lines=10> */
.L_x_588:
[----:B------:R-:W-:Y:S05]  /*10610*/  BSYNC B1 ;  /* 0x0000000000017941 */ /* 0x000fea0003800000 */
.L_x_587:
        /* <DEDUP_REMOVED lines=8> */
.L_x_590:
[----:B------:R-:W-:Y:S05]  /*106a0*/  BSYNC B1 ;  /* 0x0000000000017941 */ /* 0x000fea0003800000 */
.L_x_589:
        /* <DEDUP_REMOVED lines=10> */
.L_x_592:
[----:B------:R-:W-:Y:S05]  /*10750*/  BSYNC B1 ;  /* 0x0000000000017941 */ /* 0x000fea0003800000 */
.L_x_591:
        /* <DEDUP_REMOVED lines=8> */
.L_x_594:
[----:B------:R-:W-:Y:S05]  /*107e0*/  BSYNC B1 ;  /* 0x0000000000017941 */ /* 0x000fea0003800000 */
.L_x_593:
        /* <DEDUP_REMOVED lines=10> */
.L_x_596:
[----:B------:R-:W-:Y:S05]  /*10890*/  BSYNC B1 ;  /* 0x0000000000017941 */ /* 0x000fea0003800000 */
.L_x_595:
        /* <DEDUP_REMOVED lines=8> */
.L_x_598:
[----:B------:R-:W-:Y:S05]  /*10920*/  BSYNC B1 ;  /* 0x0000000000017941 */ /* 0x000fea0003800000 */
.L_x_597:
        /* <DEDUP_REMOVED lines=10> */
.L_x_600:
[----:B------:R-:W-:Y:S05]  /*109d0*/  BSYNC B1 ;  /* 0x0000000000017941 */ /* 0x000fea0003800000 */
.L_x_599:
        /* <DEDUP_REMOVED lines=8> */
.L_x_602:
[----:B------:R-:W-:Y:S05]  /*10a60*/  BSYNC B1 ;  /* 0x0000000000017941 */ /* 0x000fea0003800000 */
.L_x_601:
        /* <DEDUP_REMOVED lines=10> */
.L_x_604:
[----:B------:R-:W-:Y:S05]  /*10b10*/  BSYNC B1 ;  /* 0x0000000000017941 */ /* 0x000fea0003800000 */
.L_x_603:
        /* <DEDUP_REMOVED lines=8> */
.L_x_606:
[----:B------:R-:W-:Y:S05]  /*10ba0*/  BSYNC B1 ;  /* 0x0000000000017941 */ /* 0x000fea0003800000 */
.L_x_605:
        /* <DEDUP_REMOVED lines=10> */
.L_x_608:
[----:B------:R-:W-:Y:S05]  /*10c50*/  BSYNC B1 ;  /* 0x0000000000017941 */ /* 0x000fea0003800000 */
.L_x_607:
        /* <DEDUP_REMOVED lines=8> */
.L_x_610:
[----:B------:R-:W-:Y:S05]  /*10ce0*/  BSYNC B1 ;  /* 0x0000000000017941 */ /* 0x000fea0003800000 */
.L_x_609:
        /* <DEDUP_REMOVED lines=10> */
.L_x_612:
[----:B------:R-:W-:Y:S05]  /*10d90*/  BSYNC B1 ;  /* 0x0000000000017941 */ /* 0x000fea0003800000 */
.L_x_611:
        /* <DEDUP_REMOVED lines=8> */
.L_x_614:
[----:B------:R-:W-:Y:S05]  /*10e20*/  BSYNC B1 ;  /* 0x0000000000017941 */ /* 0x000fea0003800000 */
.L_x_613:
        /* <DEDUP_REMOVED lines=10> */
.L_x_616:
[----:B------:R-:W-:Y:S05]  /*10ed0*/  BSYNC B1 ;  /* 0x0000000000017941 */ /* 0x000fea0003800000 */
.L_x_615:
        /* <DEDUP_REMOVED lines=8> */
.L_x_618:
[----:B------:R-:W-:Y:S05]  /*10f60*/  BSYNC B1 ;  /* 0x0000000000017941 */ /* 0x000fea0003800000 */
.L_x_617:
        /* <DEDUP_REMOVED lines=10> */
.L_x_620:
[----:B------:R-:W-:Y:S05]  /*11010*/  BSYNC B1 ;  /* 0x0000000000017941 */ /* 0x000fea0003800000 */
.L_x_619:
        /* <DEDUP_REMOVED lines=8> */
.L_x_622:
[----:B------:R-:W-:Y:S05]  /*110a0*/  BSYNC B1 ;  /* 0x0000000000017941 */ /* 0x000fea0003800000 */
.L_x_621:
        /* <DEDUP_REMOVED lines=10> */
.L_x_624:
[----:B------:R-:W-:Y:S05]  /*11150*/  BSYNC B1 ;  /* 0x0000000000017941 */ /* 0x000fea0003800000 */
.L_x_623:
        /* <DEDUP_REMOVED lines=8> */
.L_x_626:
[----:B------:R-:W-:Y:S05]  /*111e0*/  BSYNC B1 ;  /* 0x0000000000017941 */ /* 0x000fea0003800000 */
.L_x_625:
        /* <DEDUP_REMOVED lines=10> */
.L_x_628:
[----:B------:R-:W-:Y:S05]  /*11290*/  BSYNC B1 ;  /* 0x0000000000017941 */ /* 0x000fea0003800000 */
.L_x_627:
        /* <DEDUP_REMOVED lines=8> */
.L_x_630:
[----:B------:R-:W-:Y:S05]  /*11320*/  BSYNC B1 ;  /* 0x0000000000017941 */ /* 0x000fea0003800000 */
.L_x_629:
        /* <DEDUP_REMOVED lines=10> */
.L_x_632:
[----:B------:R-:W-:Y:S05]  /*113d0*/  BSYNC B1 ;  /* 0x0000000000017941 */ /* 0x000fea0003800000 */
.L_x_631:
        /* <DEDUP_REMOVED lines=8> */
.L_x_634:
[----:B------:R-:W-:Y:S05]  /*11460*/  BSYNC B1 ;  /* 0x0000000000017941 */ /* 0x000fea0003800000 */
.L_x_633:
        /* <DEDUP_REMOVED lines=10> */
.L_x_636:
[----:B------:R-:W-:Y:S05]  /*11510*/  BSYNC B1 ;  /* 0x0000000000017941 */ /* 0x000fea0003800000 */
.L_x_635:
        /* <DEDUP_REMOVED lines=8> */
.L_x_638:
[----:B------:R-:W-:Y:S05]  /*115a0*/  BSYNC B1 ;  /* 0x0000000000017941 */ /* 0x000fea0003800000 */
.L_x_637:
        /* <DEDUP_REMOVED lines=10> */
.L_x_640:
[----:B------:R-:W-:Y:S05]  /*11650*/  BSYNC B1 ;  /* 0x0000000000017941 */ /* 0x000fea0003800000 */
.L_x_639:
        /* <DEDUP_REMOVED lines=8> */
.L_x_642:
[----:B------:R-:W-:Y:S05]  /*116e0*/  BSYNC B1 ;  /* 0x0000000000017941 */ /* 0x000fea0003800000 */
.L_x_641:
        /* <DEDUP_REMOVED lines=10> */
.L_x_644:
[----:B------:R-:W-:Y:S05]  /*11790*/  BSYNC B1 ;  /* 0x0000000000017941 */ /* 0x000fea0003800000 */
.L_x_643:
[----:B--2---:R-:W2:Y:S01]  /*117a0*/  LDL.LU R3, [R1+0xbc] ;  /* 0x0000bc0001037983 */ /* 0x004ea20000300800 */
[----:B------:R-:W-:Y:S01]  /*117b0*/  BSSY B1, `(.L_x_645) ;  /* 0x0000007000017945 */ /* 0x000fe20003800000 */
[----:B--2---:R-:W-:-:S05]  /*117c0*/  @!P4 IMAD R3, R3, R17, R2 ;  /* 0x000000110303c224 */ /* 0x004fca00078e0202 */
[----:B------:R2:W-:Y:S01]  /*117d0*/  @!P4 STG.E.U8 desc[UR36][R10.64+0x159], R3 ;  /* 0x000159030a00c986 */ /* 0x0005e2000c101124 */
[----:B------:R-:W-:Y:S05]  /*117e0*/  @P5 BRA `(.L_x_646) ;  /* 0x00000000000c5947 */ /* 0x000fea0003800000 */
[----:B------:R-:W2:Y:S02]  /*117f0*/  LDG.E.U8 R16, desc[UR36][R22.64+0x160] ;  /* 0x0001602416107981 */ /* 0x000ea4000c1e1100 */
[----:B--2---:R-:W-:-:S05]  /*11800*/  PRMT R3, R16, 0x8880, RZ ;  /* 0x0000888010037816 */ /* 0x004fca00000000ff */
[----:B------:R-:W-:-:S07]  /*11810*/  IMAD R2, R3, R18, RZ ;  /* 0x0000001203027224 */ /* 0x000fce00078e02ff */
.L_x_646:
[----:B------:R-:W-:Y:S05]  /*11820*/  BSYNC B1 ;  /* 0x0000000000017941 */ /* 0x000fea0003800000 */
.L_x_645:
[----:B--2---:R-:W2:Y:S01]  /*11830*/  LDL.LU R3, [R1+0xc0] ;  /* 0x0000c00001037983 */ /* 0x004ea20000300800 */
[----:B------:R-:W-:Y:S01]  /*11840*/  ISETP.LT.OR P4, PT, R0, 0x162, !P3 ;  /* 0x000001620000780c */ /* 0x000fe20005f81670 */
[----:B------:R-:W-:Y:S01]  /*11850*/  BSSY B1, `(.L_x_647) ;  /* 0x0000008000017945 */ /* 0x000fe20003800000 */
[----:B--2---:R-:W-:-:S05]  /*11860*/  @!P5 IMAD R3, R3, R17, R2 ;  /* 0x000000110303d224 */ /* 0x004fca00078e0202 */
[----:B------:R2:W-:Y:S01]  /*11870*/  @!P5 STG.E.U8 desc[UR36][R4.64+0x160], R3 ;  /* 0x000160030400d986 */ /* 0x0005e2000c101124 */
[----:B------:R-:W-:-:S05]  /*11880*/  ISETP.LT.OR P5, PT, R0, 0x161, !P0 ;  /* 0x000001610000780c */ /* 0x000fca00047a1670 */
[----:B------:R-:W-:Y:S08]  /*11890*/  @P4 BRA `(.L_x_648) ;  /* 0x00000000000c4947 */ /* 0x000ff00003800000 */
[----:B------:R-:W2:Y:S02]  /*118a0*/  LDG.E.U8 R16, desc[UR36][R22.64+0x161] ;  /* 0x0001612416107981 */ /* 0x000ea4000c1e1100 */
[----:B--2---:R-:W-:-:S05]  /*118b0*/  PRMT R3, R16, 0x8880, RZ ;  /* 0x0000888010037816 */ /* 0x004fca00000000ff */
[----:B------:R-:W-:-:S07]  /*118c0*/  IMAD R2, R3, R18, RZ ;  /* 0x0000001203027224 */ /* 0x000fce00078e02ff */
.L_x_648:
[----:B------:R-:W-:Y:S05]  /*118d0*/  BSYNC B1 ;  /* 0x0000000000017941 */ /* 0x000fea0003800000 */
.L_x_647:
        /* <DEDUP_REMOVED lines=8> */
.L_x_650:
[----:B------:R-:W-:Y:S05]  /*11960*/  BSYNC B1 ;  /* 0x0000000000017941 */ /* 0x000fea0003800000 */
.L_x_649:
        /* <DEDUP_REMOVED lines=10> */
.L_x_652:
[----:B------:R-:W-:Y:S05]  /*11a10*/  BSYNC B1 ;  /* 0x0000000000017941 */ /* 0x000fea0003800000 */
.L_x_651:
        /* <DEDUP_REMOVED lines=8> */
.L_x_654:
[----:B------:R-:W-:Y:S05]  /*11aa0*/  BSYNC B1 ;  /* 0x0000000000017941 */ /* 0x000fea0003800000 */
.L_x_653:
        /* <DEDUP_REMOVED lines=10> */
.L_x_656:
[----:B------:R-:W-:Y:S05]  /*11b50*/  BSYNC B1 ;  /* 0x0000000000017941 */ /* 0x000fea0003800000 */
.L_x_655:
        /* <DEDUP_REMOVED lines=8> */
.L_x_658:
[----:B------:R-:W-:Y:S05]  /*11be0*/  BSYNC B1 ;  /* 0x0000000000017941 */ /* 0x000fea0003800000 */
.L_x_657:
        /* <DEDUP_REMOVED lines=10> */
.L_x_660:
[----:B------:R-:W-:Y:S05]  /*11c90*/  BSYNC B1 ;  /* 0x0000000000017941 */ /* 0x000fea0003800000 */
.L_x_659:
        /* <DEDUP_REMOVED lines=8> */
.L_x_662:
[----:B------:R-:W-:Y:S05]  /*11d20*/  BSYNC B1 ;  /* 0x0000000000017941 */ /* 0x000fea0003800000 */
.L_x_661:
        /* <DEDUP_REMOVED lines=10> */
.L_x_664:
[----:B------:R-:W-:Y:S05]  /*11dd0*/  BSYNC B1 ;  /* 0x0000000000017941 */ /* 0x000fea0003800000 */
.L_x_663:
        /* <DEDUP_REMOVED lines=8> */
.L_x_666:
[----:B------:R-:W-:Y:S05]  /*11e60*/  BSYNC B1 ;  /* 0x0000000000017941 */ /* 0x000fea0003800000 */
.L_x_665:
        /* <DEDUP_REMOVED lines=10> */
.L_x_668:
[----:B------:R-:W-:Y:S05]  /*11f10*/  BSYNC B1 ;  /* 0x0000000000017941 */ /* 0x000fea0003800000 */
.L_x_667:
        /* <DEDUP_REMOVED lines=8> */
.L_x_670:
[----:B------:R-:W-:Y:S05]  /*11fa0*/  BSYNC B1 ;  /* 0x0000000000017941 */ /* 0x000fea0003800000 */
.L_x_669:
        /* <DEDUP_REMOVED lines=10> */
.L_x_672:
[----:B------:R-:W-:Y:S05]  /*12050*/  BSYNC B1 ;  /* 0x0000000000017941 */ /* 0x000fea0003800000 */
.L_x_671:
        /* <DEDUP_REMOVED lines=8> */
.L_x_674:
[----:B------:R-:W-:Y:S05]  /*120e0*/  BSYNC B1 ;  /* 0x0000000000017941 */ /* 0x000fea0003800000 */
.L_x_673:
        /* <DEDUP_REMOVED lines=10> */
.L_x_676:
[----:B------:R-:W-:Y:S05]  /*12190*/  BSYNC B1 ;  /* 0x0000000000017941 */ /* 0x000fea0003800000 */
.L_x_675:
        /* <DEDUP_REMOVED lines=8> */
.L_x_678:
[----:B------:R-:W-:Y:S05]  /*12220*/  BSYNC B1 ;  /* 0x0000000000017941 */ /* 0x000fea0003800000 */
.L_x_677:
        /* <DEDUP_REMOVED lines=10> */
.L_x_680:
[----:B------:R-:W-:Y:S05]  /*122d0*/  BSYNC B1 ;  /* 0x0000000000017941 */ /* 0x000fea0003800000 */
.L_x_679:
        /* <DEDUP_REMOVED lines=8> */
.L_x_682:
[----:B------:R-:W-:Y:S05]  /*12360*/  BSYNC B1 ;  /* 0x0000000000017941 */ /* 0x000fea0003800000 */
.L_x_681:
        /* <DEDUP_REMOVED lines=10> */
.L_x_684:
[----:B------:R-:W-:Y:S05]  /*12410*/  BSYNC B1 ;  /* 0x0000000000017941 */ /* 0x000fea0003800000 */
.L_x_683:
        /* <DEDUP_REMOVED lines=8> */
.L_x_686:
[----:B------:R-:W-:Y:S05]  /*124a0*/  BSYNC B1 ;  /* 0x0000000000017941 */ /* 0x000fea0003800000 */
.L_x_685:
        /* <DEDUP_REMOVED lines=10> */
.L_x_688:
[----:B------:R-:W-:Y:S05]  /*12550*/  BSYNC B1 ;  /* 0x0000000000017941 */ /* 0x000fea0003800000 */
.L_x_687:
        /* <DEDUP_REMOVED lines=8> */
.L_x_690:
[----:B------:R-:W-:Y:S05]  /*125e0*/  BSYNC B1 ;  /* 0x0000000000017941 */ /* 0x000fea0003800000 */
.L_x_689:
        /* <DEDUP_REMOVED lines=10> */
.L_x_692:
[----:B------:R-:W-:Y:S05]  /*12690*/  BSYNC B1 ;  /* 0x0000000000017941 */ /* 0x000fea0003800000 */
.L_x_691:
        /* <DEDUP_REMOVED lines=8> */
.L_x_694:
[----:B------:R-:W-:Y:S05]  /*12720*/  BSYNC B1 ;  /* 0x0000000000017941 */ /* 0x000fea0003800000 */
.L_x_693:
        /* <DEDUP_REMOVED lines=10> */
.L_x_696:
[----:B------:R-:W-:Y:S05]  /*127d0*/  BSYNC B1 ;  /* 0x0000000000017941 */ /* 0x000fea0003800000 */
.L_x_695:
        /* <DEDUP_REMOVED lines=8> */
.L_x_698:
[----:B------:R-:W-:Y:S05]  /*12860*/  BSYNC B1 ;  /* 0x0000000000017941 */ /* 0x000fea0003800000 */
.L_x_697:
        /* <DEDUP_REMOVED lines=10> */
.L_x_700:
[----:B------:R-:W-:Y:S05]  /*12910*/  BSYNC B1 ;  /* 0x0000000000017941 */ /* 0x000fea0003800000 */
.L_x_699:
        /* <DEDUP_REMOVED lines=8> */
.L_x_702:
[----:B------:R-:W-:Y:S05]  /*129a0*/  BSYNC B1 ;  /* 0x0000000000017941 */ /* 0x000fea0003800000 */
.L_x_701:
        /* <DEDUP_REMOVED lines=10> */
.L_x_704:
[----:B------:R-:W-:Y:S05]  /*12a50*/  BSYNC B1 ;  /* 0x0000000000017941 */ /* 0x000fea0003800000 */
.L_x_703:
        /* <DEDUP_REMOVED lines=8> */
.L_x_706:
[----:B------:R-:W-:Y:S05]  /*12ae0*/  BSYNC B1 ;  /* 0x0000000000017941 */ /* 0x000fea0003800000 */
.L_x_705:
        /* <DEDUP_REMOVED lines=10> */
.L_x_708:
[----:B------:R-:W-:Y:S05]  /*12b90*/  BSYNC B1 ;  /* 0x0000000000017941 */ /* 0x000fea0003800000 */
.L_x_707:
        /* <DEDUP_REMOVED lines=8> */
.L_x_710:
[----:B------:R-:W-:Y:S05]  /*12c20*/  BSYNC B1 ;  /* 0x0000000000017941 */ /* 0x000fea0003800000 */
.L_x_709:
        /* <DEDUP_REMOVED lines=10> */
.L_x_712:
[----:B------:R-:W-:Y:S05]  /*12cd0*/  BSYNC B1 ;  /* 0x0000000000017941 */ /* 0x000fea0003800000 */
.L_x_711:
        /* <DEDUP_REMOVED lines=8> */
.L_x_714:
[----:B------:R-:W-:Y:S05]  /*12d60*/  BSYNC B1 ;  /* 0x0000000000017941 */ /* 0x000fea0003800000 */
.L_x_713:
        /* <DEDUP_REMOVED lines=10> */
.L_x_716:
[----:B------:R-:W-:Y:S05]  /*12e10*/  BSYNC B1 ;  /* 0x0000000000017941 */ /* 0x000fea0003800000 */
.L_x_715:
        /* <DEDUP_REMOVED lines=8> */
.L_x_718:
[----:B------:R-:W-:Y:S05]  /*12ea0*/  BSYNC B1 ;  /* 0x0000000000017941 */ /* 0x000fea0003800000 */
.L_x_717:
        /* <DEDUP_REMOVED lines=10> */
.L_x_720:
[----:B------:R-:W-:Y:S05]  /*12f50*/  BSYNC B1 ;  /* 0x0000000000017941 */ /* 0x000fea0003800000 */
.L_x_719:
        /* <DEDUP_REMOVED lines=8> */
.L_x_722:
[----:B------:R-:W-:Y:S05]  /*12fe0*/  BSYNC B1 ;  /* 0x0000000000017941 */ /* 0x000fea0003800000 */
.L_x_721:
        /* <DEDUP_REMOVED lines=10> */
.L_x_724:
[----:B------:R-:W-:Y:S05]  /*13090*/  BSYNC B1 ;  /* 0x0000000000017941 */ /* 0x000fea0003800000 */
.L_x_723:
        /* <DEDUP_REMOVED lines=8> */
.L_x_726:
[----:B------:R-:W-:Y:S05]  /*13120*/  BSYNC B1 ;  /* 0x0000000000017941 */ /* 0x000fea0003800000 */
.L_x_725:
        /* <DEDUP_REMOVED lines=10> */
.L_x_728:
[----:B------:R-:W-:Y:S05]  /*131d0*/  BSYNC B1 ;  /* 0x0000000000017941 */ /* 0x000fea0003800000 */
.L_x_727:
        /* <DEDUP_REMOVED lines=8> */
.L_x_730:
[----:B------:R-:W-:Y:S05]  /*13260*/  BSYNC B1 ;  /* 0x0000000000017941 */ /* 0x000fea0003800000 */
.L_x_729:
        /* <DEDUP_REMOVED lines=10> */
.L_x_732:
[----:B------:R-:W-:Y:S05]  /*13310*/  BSYNC B1 ;  /* 0x0000000000017941 */ /* 0x000fea0003800000 */
.L_x_731:
        /* <DEDUP_REMOVED lines=8> */
.L_x_734:
[----:B------:R-:W-:Y:S05]  /*133a0*/  BSYNC B1 ;  /* 0x0000000000017941 */ /* 0x000fea0003800000 */
.L_x_733:
        /* <DEDUP_REMOVED lines=10> */
.L_x_736:
[----:B------:R-:W-:Y:S05]  /*13450*/  BSYNC B1 ;  /* 0x0000000000017941 */ /* 0x000fea0003800000 */
.L_x_735:
        /* <DEDUP_REMOVED lines=8> */
.L_x_738:
[----:B------:R-:W-:Y:S05]  /*134e0*/  BSYNC B1 ;  /* 0x0000000000017941 */ /* 0x000fea0003800000 */
.L_x_737:
        /* <DEDUP_REMOVED lines=10> */
.L_x_740:
[----:B------:R-:W-:Y:S05]  /*13590*/  BSYNC B1 ;  /* 0x0000000000017941 */ /* 0x000fea0003800000 */
.L_x_739:
        /* <DEDUP_REMOVED lines=8> */
.L_x_742:
[----:B------:R-:W-:Y:S05]  /*13620*/  BSYNC B1 ;  /* 0x0000000000017941 */ /* 0x000fea0003800000 */
.L_x_741:
        /* <DEDUP_REMOVED lines=10> */
.L_x_744:
[----:B------:R-:W-:Y:S05]  /*136d0*/  BSYNC B1 ;  /* 0x0000000000017941 */ /* 0x000fea0003800000 */
.L_x_743:
        /* <DEDUP_REMOVED lines=8> */
.L_x_746:
[----:B------:R-:W-:Y:S05]  /*13760*/  BSYNC B1 ;  /* 0x0000000000017941 */ /* 0x000fea0003800000 */
.L_x_745:
        /* <DEDUP_REMOVED lines=10> */
.L_x_748:
[----:B------:R-:W-:Y:S05]  /*13810*/  BSYNC B1 ;  /* 0x0000000000017941 */ /* 0x000fea0003800000 */
.L_x_747:
        /* <DEDUP_REMOVED lines=8> */
.L_x_750:
[----:B------:R-:W-:Y:S05]  /*138a0*/  BSYNC B1 ;  /* 0x0000000000017941 */ /* 0x000fea0003800000 */
.L_x_749:
        /* <DEDUP_REMOVED lines=10> */
.L_x_752:
[----:B------:R-:W-:Y:S05]  /*13950*/  BSYNC B1 ;  /* 0x0000000000017941 */ /* 0x000fea0003800000 */
.L_x_751:
        /* <DEDUP_REMOVED lines=8> */
.L_x_754:
[----:B------:R-:W-:Y:S05]  /*139e0*/  BSYNC B1 ;  /* 0x0000000000017941 */ /* 0x000fea0003800000 */
.L_x_753:
        /* <DEDUP_REMOVED lines=10> */
.L_x_756:
[----:B------:R-:W-:Y:S05]  /*13a90*/  BSYNC B1 ;  /* 0x0000000000017941 */ /* 0x000fea0003800000 */
.L_x_755:
        /* <DEDUP_REMOVED lines=8> */
.L_x_758:
[----:B------:R-:W-:Y:S05]  /*13b20*/  BSYNC B1 ;  /* 0x0000000000017941 */ /* 0x000fea0003800000 */
.L_x_757:
        /* <DEDUP_REMOVED lines=10> */
.L_x_760:
[----:B------:R-:W-:Y:S05]  /*13bd0*/  BSYNC B1 ;  /* 0x0000000000017941 */ /* 0x000fea0003800000 */
.L_x_759:
        /* <DEDUP_REMOVED lines=8> */
.L_x_762:
[----:B------:R-:W-:Y:S05]  /*13c60*/  BSYNC B1 ;  /* 0x0000000000017941 */ /* 0x000fea0003800000 */
.L_x_761:
        /* <DEDUP_REMOVED lines=10> */
.L_x_764:
[----:B------:R-:W-:Y:S05]  /*13d10*/  BSYNC B1 ;  /* 0x0000000000017941 */ /* 0x000fea0003800000 */
.L_x_763:
        /* <DEDUP_REMOVED lines=8> */
.L_x_766:
[----:B------:R-:W-:Y:S05]  /*13da0*/  BSYNC B1 ;  /* 0x0000000000017941 */ /* 0x000fea0003800000 */
.L_x_765:
        /* <DEDUP_REMOVED lines=10> */
.L_x_768:
[----:B------:R-:W-:Y:S05]  /*13e50*/  BSYNC B1 ;  /* 0x0000000000017941 */ /* 0x000fea0003800000 */
.L_x_767:
        /* <DEDUP_REMOVED lines=8> */
.L_x_770:
[----:B------:R-:W-:Y:S05]  /*13ee0*/  BSYNC B1 ;  /* 0x0000000000017941 */ /* 0x000fea0003800000 */
.L_x_769:
        /* <DEDUP_REMOVED lines=10> */
.L_x_772:
[----:B------:R-:W-:Y:S05]  /*13f90*/  BSYNC B1 ;  /* 0x0000000000017941 */ /* 0x000fea0003800000 */
.L_x_771:
        /* <DEDUP_REMOVED lines=8> */
.L_x_774:
[----:B------:R-:W-:Y:S05]  /*14020*/  BSYNC B1 ;  /* 0x0000000000017941 */ /* 0x000fea0003800000 */
.L_x_773:
        /* <DEDUP_REMOVED lines=10> */
.L_x_776:
[----:B------:R-:W-:Y:S05]  /*140d0*/  BSYNC B1 ;  /* 0x0000000000017941 */ /* 0x000fea0003800000 */
.L_x_775:
        /* <DEDUP_REMOVED lines=8> */
.L_x_778:
[----:B------:R-:W-:Y:S05]  /*14160*/  BSYNC B1 ;  /* 0x0000000000017941 */ /* 0x000fea0003800000 */
.L_x_777:
        /* <DEDUP_REMOVED lines=10> */
.L_x_780:
[----:B------:R-:W-:Y:S05]  /*14210*/  BSYNC B1 ;  /* 0x0000000000017941 */ /* 0x000fea0003800000 */
.L_x_779:
        /* <DEDUP_REMOVED lines=8> */
.L_x_782:
[----:B------:R-:W-:Y:S05]  /*142a0*/  BSYNC B1 ;  /* 0x0000000000017941 */ /* 0x000fea0003800000 */
.L_x_781:
        /* <DEDUP_REMOVED lines=10> */
.L_x_784:
[----:B------:R-:W-:Y:S05]  /*14350*/  BSYNC B1 ;  /* 0x0000000000017941 */ /* 0x000fea0003800000 */
.L_x_783:
        /* <DEDUP_REMOVED lines=8> */
.L_x_786:
[----:B------:R-:W-:Y:S05]  /*143e0*/  BSYNC B1 ;  /* 0x0000000000017941 */ /* 0x000fea0003800000 */
.L_x_785:
        /* <DEDUP_REMOVED lines=10> */
.L_x_788:
[----:B------:R-:W-:Y:S05]  /*14490*/  BSYNC B1 ;  /* 0x0000000000017941 */ /* 0x000fea0003800000 */
.L_x_787:
        /* <DEDUP_REMOVED lines=8> */
.L_x_790:
[----:B------:R-:W-:Y:S05]  /*14520*/  BSYNC B1 ;  /* 0x0000000000017941 */ /* 0x000fea0003800000 */
.L_x_789:
        /* <DEDUP_REMOVED lines=10> */
.L_x_792:
[----:B------:R-:W-:Y:S05]  /*145d0*/  BSYNC B1 ;  /* 0x0000000000017941 */ /* 0x000fea0003800000 */
.L_x_791:
        /* <DEDUP_REMOVED lines=8> */
.L_x_794:
[----:B------:R-:W-:Y:S05]  /*14660*/  BSYNC B1 ;  /* 0x0000000000017941 */ /* 0x000fea0003800000 */
.L_x_793:
[----:B--2---:R-:W2:Y:S01]  /*14670*/  LDL.LU R3, [R1+0x1e8] ;  /* 0x0001e80001037983 */ /* 0x004ea20000300800 */
[----:B------:R-:W-:Y:S01]  /*14680*/  ISETP.LT.OR P4, PT, R0, 0x1f2, !P0 ;  /* 0x000001f20000780c */ /* 0x000fe20004781670 */
[----:B------:R-:W-:Y:S01]  /*14690*/  BSSY B1, `(.L_x_795) ;  /* 0x0000009000017945 */ /* 0x000fe20003800000 */
[----:B--2---:R-:W-:-:S05]  /*146a0*/  @!P5 IMAD R3, R3, R17, R2 ;  /* 0x000000110303d224 */ /* 0x004fca00078e0202 */
[----:B------:R2:W-:Y:S01]  /*146b0*/  @!P5 STG.E.U8 desc[UR36][R10.64+0x1f0], R3 ;  /* 0x0001f0030a00d986 */ /* 0x0005e2000c101124 */
[C---:B------:R-:W-:Y:S02]  /*146c0*/  ISETP.LT.OR P5, PT, R0.reuse, 0x1f9, !P3 ;  /* 0x000001f90000780c */ /* 0x040fe40005fa1670 */
[----:B------:R-:W-:-:S03]  /*146d0*/  ISETP.LT.OR P3, PT, R0, 0x1fa, !P3 ;  /* 0x000001fa0000780c */ /* 0x000fc60005f61670 */
[----:B------:R-:W-:Y:S10]  /*146e0*/  @P4 BRA `(.L_x_796) ;  /* 0x00000000000c4947 */ /* 0x000ff40003800000 */
[----:B------:R-:W2:Y:S02]  /*146f0*/  LDG.E.U8 R16, desc[UR36][R20.64+0x1f1] ;  /* 0x0001f12414107981 */ /* 0x000ea4000c1e1100 */
[----:B--2---:R-:W-:-:S05]  /*14700*/  PRMT R3, R16, 0x8880, RZ ;  /* 0x0000888010037816 */ /* 0x004fca00000000ff */
[----:B------:R-:W-:-:S07]  /*14710*/  IMAD R2, R3, R18, RZ ;  /* 0x0000001203027224 */ /* 0x000fce00078e02ff */
.L_x_796:
[----:B------:R-:W-:Y:S05]  /*14720*/  BSYNC B1 ;  /* 0x0000000000017941 */ /* 0x000fea0003800000 */
.L_x_795:
        /* <DEDUP_REMOVED lines=8> */
.L_x_798:
[----:B------:R-:W-:Y:S05]  /*147b0*/  BSYNC B1 ;  /* 0x0000000000017941 */ /* 0x000fea0003800000 */
.L_x_797:
        /* <DEDUP_REMOVED lines=8> */
.L_x_800:
[----:B------:R-:W-:Y:S05]  /*14840*/  BSYNC B1 ;  /* 0x0000000000017941 */ /* 0x000fea0003800000 */
.L_x_799:
[----:B--2---:R-:W2:Y:S01]  /*14850*/  LDL.LU R3, [R1+0x1f4] ;  /* 0x0001f40001037983 */ /* 0x004ea20000300800 */
        /* <DEDUP_REMOVED lines=11> */
.L_x_802:
[----:B------:R-:W-:Y:S05]  /*14910*/  BSYNC B1 ;  /* 0x0000000000017941 */ /* 0x000fea0003800000 */
.L_x_801:
        /* <DEDUP_REMOVED lines=8> */
.L_x_804:
[----:B------:R-:W-:Y:S05]  /*149a0*/  BSYNC B1 ;  /* 0x0000000000017941 */ /* 0x000fea0003800000 */
.L_x_803:
        /* <DEDUP_REMOVED lines=8> */
.L_x_806:
[----:B------:R-:W-:Y:S05]  /*14a30*/  BSYNC B1 ;  /* 0x0000000000017941 */ /* 0x000fea0003800000 */
.L_x_805:
[----:B--2---:R-:W-:Y:S01]  /*14a40*/  @!P5 IMAD R3, R24, R17, R2 ;  /* 0x000000111803d224 */ /* 0x004fe200078e0202 */
[----:B------:R-:W-:Y:S04]  /*14a50*/  BSSY B1, `(.L_x_807) ;  /* 0x0000006000017945 */ /* 0x000fe80003800000 */
[----:B------:R2:W-:Y:S01]  /*14a60*/  @!P5 STG.E.U8 desc[UR36][R6.64+0x100], R3 ;  /* 0x000100030600d986 */ /* 0x0005e2000c101124 */
[----:B------:R-:W-:Y:S05]  /*14a70*/  @P3 BRA `(.L_x_808) ;  /* 0x00000000000c3947 */ /* 0x000fea0003800000 */
[----:B------:R-:W2:Y:S02]  /*14a80*/  LDG.E.U8 R16, desc[UR36][R14.64+0x101] ;  /* 0x000101240e107981 */ /* 0x000ea4000c1e1100 */
[----:B--2---:R-:W-:-:S05]  /*14a90*/  PRMT R3, R16, 0x8880, RZ ;  /* 0x0000888010037816 */ /* 0x004fca00000000ff */
[----:B------:R-:W-:-:S07]  /*14aa0*/  IMAD R2, R3, R18, RZ ;  /* 0x0000001203027224 */ /* 0x000fce00078e02ff */
.L_x_808:
[----:B------:R-:W-:Y:S05]  /*14ab0*/  BSYNC B1 ;  /* 0x0000000000017941 */ /* 0x000fea0003800000 */
.L_x_807:
[C---:B------:R-:W-:Y:S01]  /*14ac0*/  ISETP.LT.OR P5, PT, R0.reuse, 0x101, !P2 ;  /* 0x000001010000780c */ /* 0x040fe200057a1670 */
[----:B------:R-:W-:Y:S01]  /*14ad0*/  @!P3 IMAD R25, R25, R17, R2 ;  /* 0x000000111919b224 */ /* 0x000fe200078e0202 */
[----:B------:R-:W-:Y:S01]  /*14ae0*/  BSSY B1, `(.L_x_809) ;  /* 0x0000009000017945 */ /* 0x000fe20003800000 */
[C---:B------:R-:W-:Y:S02]  /*14af0*/  ISETP.LT.OR P4, PT, R0.reuse, 0x102, !P2 ;  /* 0x000001020000780c */ /* 0x040fe40005781670 */
[C---:B------:R-:W-:Y:S01]  /*14b00*/  ISETP.LT.OR P0, PT, R0.reuse, 0x10a, !P1 ;  /* 0x0000010a0000780c */ /* 0x040fe20004f01670 */
[----:B------:R3:W-:Y:S01]  /*14b10*/  @!P3 STG.E.U8 desc[UR36][R6.64+0x101], R25 ;  /* 0x000101190600b986 */ /* 0x0007e2000c101124 */
[----:B------:R-:W-:-:S06]  /*14b20*/  ISETP.LT.OR P3, PT, R0, 0x109, !P1 ;  /* 0x000001090000780c */ /* 0x000fcc0004f61670 */
[----:B------:R-:W-:Y:S07]  /*14b30*/  @P5 BRA `(.L_x_810) ;  /* 0x00000000000c5947 */ /* 0x000fee0003800000 */
[----:B------:R-:W2:Y:S02]  /*14b40*/  LDG.E.U8 R16, desc[UR36][R12.64+0x100] ;  /* 0x000100240c107981 */ /* 0x000ea4000c1e1100 */
[----:B--2---:R-:W-:-:S05]  /*14b50*/  PRMT R3, R16, 0x8880, RZ ;  /* 0x0000888010037816 */ /* 0x004fca00000000ff */
[----:B------:R-:W-:-:S07]  /*14b60*/  IMAD R2, R3, R18, RZ ;  /* 0x0000001203027224 */ /* 0x000fce00078e02ff */
.L_x_810:
[----:B------:R-:W-:Y:S05]  /*14b70*/  BSYNC B1 ;  /* 0x0000000000017941 */ /* 0x000fea0003800000 */
.L_x_809:
[----:B--2---:R-:W-:Y:S01]  /*14b80*/  @!P5 IMAD R3, R26, R17, R2 ;  /* 0x000000111a03d224 */ /* 0x004fe200078e0202 */
[----:B------:R-:W-:Y:S04]  /*14b90*/  BSSY B1, `(.L_x_811) ;  /* 0x0000006000017945 */ /* 0x000fe80003800000 */
[----:B------:R2:W-:Y:S01]  /*14ba0*/  @!P5 STG.E.U8 desc[UR36][R8.64+0x100], R3 ;  /* 0x000100030800d986 */ /* 0x0005e2000c101124 */
[----:B------:R-:W-:Y:S05]  /*14bb0*/  @P4 BRA `(.L_x_812) ;  /* 0x00000000000c4947 */ /* 0x000fea0003800000 */
[----:B------:R-:W2:Y:S02]  /*14bc0*/  LDG.E.U8 R16, desc[UR36][R12.64+0x101] ;  /* 0x000101240c107981 */ /* 0x000ea4000c1e1100 */
[----:B--2---:R-:W-:-:S05]  /*14bd0*/  PRMT R3, R16, 0x8880, RZ ;  /* 0x0000888010037816 */ /* 0x004fca00000000ff */
[----:B------:R-:W-:-:S07]  /*14be0*/  IMAD R2, R3, R18, RZ ;  /* 0x0000001203027224 */ /* 0x000fce00078e02ff */
.L_x_812:
[----:B------:R-:W-:Y:S05]  /*14bf0*/  BSYNC B1 ;  /* 0x0000000000017941 */ /* 0x000fea0003800000 */
.L_x_811:
[----:B------:R-:W-:Y:S01]  /*14c00*/  @!P4 IMAD R27, R27, R17, R2 ;  /* 0x000000111b1bc224 */ /* 0x000fe200078e0202 */
[----:B------:R-:W-:Y:S04]  /*14c10*/  BSSY B1, `(.L_x_813) ;  /* 0x0000006000017945 */ /* 0x000fe80003800000 */
[----:B------:R4:W-:Y:S01]  /*14c20*/  @!P4 STG.E.U8 desc[UR36][R8.64+0x101], R27 ;  /* 0x0001011b0800c986 */ /* 0x0009e2000c101124 */
[----:B------:R-:W-:Y:S05]  /*14c30*/  @P3 BRA `(.L_x_814) ;  /* 0x00000000000c3947 */ /* 0x000fea0003800000 */
[----:B------:R-:W2:Y:S02]  /*14c40*/  LDG.E.U8 R16, desc[UR36][R14.64+0x108] ;  /* 0x000108240e107981 */ /* 0x000ea4000c1e1100 */
[----:B--2---:R-:W-:-:S05]  /*14c50*/  PRMT R3, R16, 0x8880, RZ ;  /* 0x0000888010037816 */ /* 0x004fca00000000ff */
[----:B------:R-:W-:-:S07]  /*14c60*/  IMAD R2, R3, R18, RZ ;  /* 0x0000001203027224 */ /* 0x000fce00078e02ff */
.L_x_814:
[----:B------:R-:W-:Y:S05]  /*14c70*/  BSYNC B1 ;  /* 0x0000000000017941 */ /* 0x000fea0003800000 */
.L_x_813:
[----:B--2---:R-:W-:Y:S01]  /*14c80*/  @!P3 IMAD R3, R28, R17, R2 ;  /* 0x000000111c03b224 */ /* 0x004fe200078e0202 */
[----:B------:R-:W-:Y:S04]  /*14c90*/  BSSY B1, `(.L_x_815) ;  /* 0x0000006000017945 */ /* 0x000fe80003800000 */
[----:B------:R2:W-:Y:S01]  /*14ca0*/  @!P3 STG.E.U8 desc[UR36][R6.64+0x108], R3 ;  /* 0x000108030600b986 */ /* 0x0005e2000c101124 */
[----:B------:R-:W-:Y:S05]  /*14cb0*/  @P0 BRA `(.L_x_816) ;  /* 0x00000000000c0947 */ /* 0x000fea0003800000 */
[----:B------:R-:W2:Y:S02]  /*14cc0*/  LDG.E.U8 R16, desc[UR36][R14.64+0x109] ;  /* 0x000109240e107981 */ /* 0x000ea4000c1e1100 */
[----:B--2---:R-:W-:-:S05]  /*14cd0*/  PRMT R3, R16, 0x8880, RZ ;  /* 0x0000888010037816 */ /* 0x004fca00000000ff */
[----:B------:R-:W-:-:S07]  /*14ce0*/  IMAD R2, R3, R18, RZ ;  /* 0x0000001203027224 */ /* 0x000fce00078e02ff */
.L_x_816:
[----:B------:R-:W-:Y:S05]  /*14cf0*/  BSYNC B1 ;  /* 0x0000000000017941 */ /* 0x000fea0003800000 */
.L_x_815:
        /* <DEDUP_REMOVED lines=11> */
.L_x_818:
[----:B------:R-:W-:Y:S05]  /*14db0*/  BSYNC B1 ;  /* 0x0000000000017941 */ /* 0x000fea0003800000 */
.L_x_817:
[----:B--2---:R-:W-:Y:S01]  /*14dc0*/  @!P4 IMAD R3, R30, R17, R2 ;  /* 0x000000111e03c224 */ /* 0x004fe200078e0202 */
[----:B------:R-:W-:Y:S04]  /*14dd0*/  BSSY B1, `(.L_x_819) ;  /* 0x0000006000017945 */ /* 0x000fe80003800000 */
[----:B------:R2:W-:Y:S01]  /*14de0*/  @!P4 STG.E.U8 desc[UR36][R8.64+0x108], R3 ;  /* 0x000108030800c986 */ /* 0x0005e2000c101124 */
[----:B------:R-:W-:Y:S05]  /*14df0*/  @P3 BRA `(.L_x_820) ;  /* 0x00000000000c3947 */ /* 0x000fea0003800000 */
[----:B------:R-:W2:Y:S02]  /*14e00*/  LDG.E.U8 R16, desc[UR36][R12.64+0x109] ;  /* 0x000109240c107981 */ /* 0x000ea4000c1e1100 */
[----:B--2---:R-:W-:-:S05]  /*14e10*/  PRMT R3, R16, 0x8880, RZ ;  /* 0x0000888010037816 */ /* 0x004fca00000000ff */
[----:B------:R-:W-:-:S07]  /*14e20*/  IMAD R2, R3, R18, RZ ;  /* 0x0000001203027224 */ /* 0x000fce00078e02ff */
.L_x_820:
[----:B------:R-:W-:Y:S05]  /*14e30*/  BSYNC B1 ;  /* 0x0000000000017941 */ /* 0x000fea0003800000 */
.L_x_819:
[----:B------:R-:W-:Y:S01]  /*14e40*/  @!P3 IMAD R31, R31, R17, R2 ;  /* 0x000000111f1fb224 */ /* 0x000fe200078e0202 */
[----:B------:R-:W-:Y:S04]  /*14e50*/  BSSY B1, `(.L_x_821) ;  /* 0x0000006000017945 */ /* 0x000fe80003800000 */
[----:B------:R0:W-:Y:S01]  /*14e60*/  @!P3 STG.E.U8 desc[UR36][R8.64+0x109], R31 ;  /* 0x0001091f0800b986 */ /* 0x0001e2000c101124 */
[----:B------:R-:W-:Y:S05]  /*14e70*/  @P5 BRA `(.L_x_822) ;  /* 0x00000000000c5947 */ /* 0x000fea0003800000 */
[----:B------:R-:W2:Y:S02]  /*14e80*/  LDG.E.U8 R16, desc[UR36][R14.64+0x110] ;  /* 0x000110240e107981 */ /* 0x000ea4000c1e1100 */
[----:B--2---:R-:W-:-:S05]  /*14e90*/  PRMT R3, R16, 0x8880, RZ ;  /* 0x0000888010037816 */ /* 0x004fca00000000ff */
[----:B------:R-:W-:-:S07]  /*14ea0*/  IMAD R2, R3, R18, RZ ;  /* 0x0000001203027224 */ /* 0x000fce00078e02ff */
.L_x_822:
[----:B------:R-:W-:Y:S05]  /*14eb0*/  BSYNC B1 ;  /* 0x0000000000017941 */ /* 0x000fea0003800000 */
.L_x_821:
[----:B--2---:R-:W-:Y:S01]  /*14ec0*/  @!P5 IMAD R3, R32, R17, R2 ;  /* 0x000000112003d224 */ /* 0x004fe200078e0202 */
[----:B------:R-:W-:Y:S04]  /*14ed0*/  BSSY B1, `(.L_x_823) ;  /* 0x0000006000017945 */ /* 0x000fe80003800000 */
[----:B------:R2:W-:Y:S01]  /*14ee0*/  @!P5 STG.E.U8 desc[UR36][R6.64+0x110], R3 ;  /* 0x000110030600d986 */ /* 0x0005e2000c101124 */
[----:B------:R-:W-:Y:S05]  /*14ef0*/  @P0 BRA `(.L_x_824) ;  /* 0x00000000000c0947 */ /* 0x000fea0003800000 */
[----:B------:R-:W2:Y:S02]  /*14f00*/  LDG.E.U8 R16, desc[UR36][R14.64+0x111] ;  /* 0x000111240e107981 */ /* 0x000ea4000c1e1100 */
[----:B--2---:R-:W-:-:S05]  /*14f10*/  PRMT R3, R16, 0x8880, RZ ;  /* 0x0000888010037816 */ /* 0x004fca00000000ff */
[----:B------:R-:W-:-:S07]  /*14f20*/  IMAD R2, R3, R18, RZ ;  /* 0x0000001203027224 */ /* 0x000fce00078e02ff */
.L_x_824:
[----:B------:R-:W-:Y:S05]  /*14f30*/  BSYNC B1 ;  /* 0x0000000000017941 */ /* 0x000fea0003800000 */
.L_x_823:
        /* <DEDUP_REMOVED lines=11> */
.L_x_826:
[----:B------:R-:W-:Y:S05]  /*14ff0*/  BSYNC B1 ;  /* 0x0000000000017941 */ /* 0x000fea0003800000 */
.L_x_825:
[----:B--2---:R-:W-:Y:S01]  /*15000*/  @!P4 IMAD R3, R34, R17, R2 ;  /* 0x000000112203c224 */ /* 0x004fe200078e0202 */
[----:B------:R-:W-:Y:S04]  /*15010*/  BSSY B1, `(.L_x_827) ;  /* 0x0000006000017945 */ /* 0x000fe80003800000 */
[----:B------:R2:W-:Y:S01]  /*15020*/  @!P4 STG.E.U8 desc[UR36][R8.64+0x110], R3 ;  /* 0x000110030800c986 */ /* 0x0005e2000c101124 */
[----:B------:R-:W-:Y:S05]  /*15030*/  @P3 BRA `(.L_x_828) ;  /* 0x00000000000c3947 */ /* 0x000fea0003800000 */
[----:B------:R-:W2:Y:S02]  /*15040*/  LDG.E.U8 R16, desc[UR36][R12.64+0x111] ;  /* 0x000111240c107981 */ /* 0x000ea4000c1e1100 */
[----:B--2---:R-:W-:-:S05]  /*15050*/  PRMT R3, R16, 0x8880, RZ ;  /* 0x0000888010037816 */ /* 0x004fca00000000ff */
[----:B------:R-:W-:-:S07]  /*15060*/  IMAD R2, R3, R18, RZ ;  /* 0x0000001203027224 */ /* 0x000fce00078e02ff */
.L_x_828:
[----:B------:R-:W-:Y:S05]  /*15070*/  BSYNC B1 ;  /* 0x0000000000017941 */ /* 0x000fea0003800000 */
.L_x_827:
[----:B------:R-:W-:Y:S01]  /*15080*/  @!P3 IMAD R35, R35, R17, R2 ;  /* 0x000000112323b224 */ /* 0x000fe200078e0202 */
[----:B------:R-:W-:Y:S04]  /*15090*/  BSSY B1, `(.L_x_829) ;  /* 0x0000006000017945 */ /* 0x000fe80003800000 */
[----:B------:R0:W-:Y:S01]  /*150a0*/  @!P3 STG.E.U8 desc[UR36][R8.64+0x111], R35 ;  /* 0x000111230800b986 */ /* 0x0001e2000c101124 */
[----:B------:R-:W-:Y:S05]  /*150b0*/  @P5 BRA `(.L_x_830) ;  /* 0x00000000000c5947 */ /* 0x000fea0003800000 */
[----:B------:R-:W2:Y:S02]  /*150c0*/  LDG.E.U8 R16, desc[UR36][R14.64+0x118] ;  /* 0x000118240e107981 */ /* 0x000ea4000c1e1100 */
[----:B--2---:R-:W-:-:S05]  /*150d0*/  PRMT R3, R16, 0x8880, RZ ;  /* 0x0000888010037816 */ /* 0x004fca00000000ff */
[----:B------:R-:W-:-:S07]  /*150e0*/  IMAD R2, R3, R18, RZ ;  /* 0x0000001203027224 */ /* 0x000fce00078e02ff */
.L_x_830:
[----:B------:R-:W-:Y:S05]  /*150f0*/  BSYNC B1 ;  /* 0x0000000000017941 */ /* 0x000fea0003800000 */
.L_x_829:
[----:B--2---:R-:W-:Y:S01]  /*15100*/  @!P5 IMAD R3, R36, R17, R2 ;  /* 0x000000112403d224 */ /* 0x004fe200078e0202 */
[----:B------:R-:W-:Y:S04]  /*15110*/  BSSY B1, `(.L_x_831) ;  /* 0x0000006000017945 */ /* 0x000fe80003800000 */
[----:B------:R2:W-:Y:S01]  /*15120*/  @!P5 STG.E.U8 desc[UR36][R6.64+0x118], R3 ;  /* 0x000118030600d986 */ /* 0x0005e2000c101124 */
[----:B------:R-:W-:Y:S05]  /*15130*/  @P0 BRA `(.L_x_832) ;  /* 0x00000000000c0947 */ /* 0x000fea0003800000 */
[----:B------:R-:W2:Y:S02]  /*15140*/  LDG.E.U8 R16, desc[UR36][R14.64+0x119] ;  /* 0x000119240e107981 */ /* 0x000ea4000c1e1100 */
[----:B--2---:R-:W-:-:S05]  /*15150*/  PRMT R3, R16, 0x8880, RZ ;  /* 0x0000888010037816 */ /* 0x004fca00000000ff */
[----:B------:R-:W-:-:S07]  /*15160*/  IMAD R2, R3, R18, RZ ;  /* 0x0000001203027224 */ /* 0x000fce00078e02ff */
.L_x_832:
[----:B------:R-:W-:Y:S05]  /*15170*/  BSYNC B1 ;  /* 0x0000000000017941 */ /* 0x000fea0003800000 */
.L_x_831:
        /* <DEDUP_REMOVED lines=11> */
.L_x_834:
[----:B------:R-:W-:Y:S05]  /*15230*/  BSYNC B1 ;  /* 0x0000000000017941 */ /* 0x000fea0003800000 */
.L_x_833:
[----:B--2---:R-:W-:Y:S01]  /*15240*/  @!P4 IMAD R3, R38, R17, R2 ;  /* 0x000000112603c224 */ /* 0x004fe200078e0202 */
[----:B------:R-:W-:Y:S04]  /*15250*/  BSSY B1, `(.L_x_835) ;  /* 0x0000006000017945 */ /* 0x000fe80003800000 */
[----:B------:R2:W-:Y:S01]  /*15260*/  @!P4 STG.E.U8 desc[UR36][R8.64+0x118], R3 ;  /* 0x000118030800c986 */ /* 0x0005e2000c101124 */
[----:B------:R-:W-:Y:S05]  /*15270*/  @P3 BRA `(.L_x_836) ;  /* 0x00000000000c3947 */ /* 0x000fea0003800000 */
[----:B------:R-:W2:Y:S02]  /*15280*/  LDG.E.U8 R16, desc[UR36][R12.64+0x119] ;  /* 0x000119240c107981 */ /* 0x000ea4000c1e1100 */
[----:B--2---:R-:W-:-:S05]  /*15290*/  PRMT R3, R16, 0x8880, RZ ;  /* 0x0000888010037816 */ /* 0x004fca00000000ff */
[----:B------:R-:W-:-:S07]  /*152a0*/  IMAD R2, R3, R18, RZ ;  /* 0x0000001203027224 */ /* 0x000fce00078e02ff */
.L_x_836:
[----:B------:R-:W-:Y:S05]  /*152b0*/  BSYNC B1 ;  /* 0x0000000000017941 */ /* 0x000fea0003800000 */
.L_x_835:
[----:B------:R-:W-:Y:S01]  /*152c0*/  @!P3 IMAD R39, R39, R17, R2 ;  /* 0x000000112727b224 */ /* 0x000fe200078e0202 */
[----:B------:R-:W-:Y:S04]  /*152d0*/  BSSY B1, `(.L_x_837) ;  /* 0x0000006000017945 */ /* 0x000fe80003800000 */
[----:B------:R0:W-:Y:S01]  /*152e0*/  @!P3 STG.E.U8 desc[UR36][R8.64+0x119], R39 ;  /* 0x000119270800b986 */ /* 0x0001e2000c101124 */
[----:B------:R-:W-:Y:S05]  /*152f0*/  @P5 BRA `(.L_x_838) ;  /* 0x00000000000c5947 */ /* 0x000fea0003800000 */
[----:B------:R-:W2:Y:S02]  /*15300*/  LDG.E.U8 R16, desc[UR36][R14.64+0x120] ;  /* 0x000120240e107981 */ /* 0x000ea4000c1e1100 */
[----:B--2---:R-:W-:-:S05]  /*15310*/  PRMT R3, R16, 0x8880, RZ ;  /* 0x0000888010037816 */ /* 0x004fca00000000ff */
[----:B------:R-:W-:-:S07]  /*15320*/  IMAD R2, R3, R18, RZ ;  /* 0x0000001203027224 */ /* 0x000fce00078e02ff */
.L_x_838:
[----:B------:R-:W-:Y:S05]  /*15330*/  BSYNC B1 ;  /* 0x0000000000017941 */ /* 0x000fea0003800000 */
.L_x_837:
[----:B--2---:R-:W-:Y:S01]  /*15340*/  @!P5 IMAD R3, R40, R17, R2 ;  /* 0x000000112803d224 */ /* 0x004fe200078e0202 */
[----:B------:R-:W-:Y:S04]  /*15350*/  BSSY B1, `(.L_x_839) ;  /* 0x0000006000017945 */ /* 0x000fe80003800000 */
[----:B------:R2:W-:Y:S01]  /*15360*/  @!P5 STG.E.U8 desc[UR36][R6.64+0x120], R3 ;  /* 0x000120030600d986 */ /* 0x0005e2000c101124 */
[----:B------:R-:W-:Y:S05]  /*15370*/  @P0 BRA `(.L_x_840) ;  /* 0x00000000000c0947 */ /* 0x000fea0003800000 */
[----:B------:R-:W2:Y:S02]  /*15380*/  LDG.E.U8 R16, desc[UR36][R14.64+0x121] ;  /* 0x000121240e107981 */ /* 0x000ea4000c1e1100 */
[----:B--2---:R-:W-:-:S05]  /*15390*/  PRMT R3, R16, 0x8880, RZ ;  /* 0x0000888010037816 */ /* 0x004fca00000000ff */
[----:B------:R-:W-:-:S07]  /*153a0*/  IMAD R2, R3, R18, RZ ;  /* 0x0000001203027224 */ /* 0x000fce00078e02ff */
.L_x_840:
[----:B------:R-:W-:Y:S05]  /*153b0*/  BSYNC B1 ;  /* 0x0000000000017941 */ /* 0x000fea0003800000 */
.L_x_839:
        /* <DEDUP_REMOVED lines=11> */
.L_x_842:
[----:B------:R-:W-:Y:S05]  /*15470*/  BSYNC B1 ;  /* 0x0000000000017941 */ /* 0x000fea0003800000 */
.L_x_841:
[----:B--2---:R-:W-:Y:S01]  /*15480*/  @!P4 IMAD R3, R42, R17, R2 ;  /* 0x000000112a03c224 */ /* 0x004fe200078e0202 */
[----:B------:R-:W-:Y:S04]  /*15490*/  BSSY B1, `(.L_x_843) ;  /* 0x0000006000017945 */ /* 0x000fe80003800000 */
[----:B------:R2:W-:Y:S01]  /*154a0*/  @!P4 STG.E.U8 desc[UR36][R8.64+0x120], R3 ;  /* 0x000120030800c986 */ /* 0x0005e2000c101124 */
[----:B------:R-:W-:Y:S05]  /*154b0*/  @P3 BRA `(.L_x_844) ;  /* 0x00000000000c3947 */ /* 0x000fea0003800000 */
[----:B------:R-:W2:Y:S02]  /*154c0*/  LDG.E.U8 R16, desc[UR36][R12.64+0x121] ;  /* 0x000121240c107981 */ /* 0x000ea4000c1e1100 */
[----:B--2---:R-:W-:-:S05]  /*154d0*/  PRMT R3, R16, 0x8880, RZ ;  /* 0x0000888010037816 */ /* 0x004fca00000000ff */
[----:B------:R-:W-:-:S07]  /*154e0*/  IMAD R2, R3, R18, RZ ;  /* 0x0000001203027224 */ /* 0x000fce00078e02ff */
.L_x_844:
[----:B------:R-:W-:Y:S05]  /*154f0*/  BSYNC B1 ;  /* 0x0000000000017941 */ /* 0x000fea0003800000 */
.L_x_843:
[----:B------:R-:W-:Y:S01]  /*15500*/  @!P3 IMAD R43, R43, R17, R2 ;  /* 0x000000112b2bb224 */ /* 0x000fe200078e0202 */
[----:B------:R-:W-:Y:S04]  /*15510*/  BSSY B1, `(.L_x_845) ;  /* 0x0000006000017945 */ /* 0x000fe80003800000 */
[----:B------:R0:W-:Y:S01]  /*15520*/  @!P3 STG.E.U8 desc[UR36][R8.64+0x121], R43 ;  /* 0x0001212b0800b986 */ /* 0x0001e2000c101124 */
[----:B------:R-:W-:Y:S05]  /*15530*/  @P5 BRA `(.L_x_846) ;  /* 0x00000000000c5947 */ /* 0x000fea0003800000 */
[----:B------:R-:W2:Y:S02]  /*15540*/  LDG.E.U8 R16, desc[UR36][R14.64+0x128] ;  /* 0x000128240e107981 */ /* 0x000ea4000c1e1100 */
[----:B--2---:R-:W-:-:S05]  /*15550*/  PRMT R3, R16, 0x8880, RZ ;  /* 0x0000888010037816 */ /* 0x004fca00000000ff */
[----:B------:R-:W-:-:S07]  /*15560*/  IMAD R2, R3, R18, RZ ;  /* 0x0000001203027224 */ /* 0x000fce00078e02ff */
.L_x_846:
[----:B------:R-:W-:Y:S05]  /*15570*/  BSYNC B1 ;  /* 0x0000000000017941 */ /* 0x000fea0003800000 */
.L_x_845:
[----:B--2---:R-:W-:Y:S01]  /*15580*/  @!P5 IMAD R3, R44, R17, R2 ;  /* 0x000000112c03d224 */ /* 0x004fe200078e0202 */
[----:B------:R-:W-:Y:S04]  /*15590*/  BSSY B1, `(.L_x_847) ;  /* 0x0000006000017945 */ /* 0x000fe80003800000 */
[----:B------:R2:W-:Y:S01]  /*155a0*/  @!P5 STG.E.U8 desc[UR36][R6.64+0x128], R3 ;  /* 0x000128030600d986 */ /* 0x0005e2000c101124 */
[----:B------:R-:W-:Y:S05]  /*155b0*/  @P0 BRA `(.L_x_848) ;  /* 0x00000000000c0947 */ /* 0x000fea0003800000 */
[----:B------:R-:W2:Y:S02]  /*155c0*/  LDG.E.U8 R16, desc[UR36][R14.64+0x129] ;  /* 0x000129240e107981 */ /* 0x000ea4000c1e1100 */
[----:B--2---:R-:W-:-:S05]  /*155d0*/  PRMT R3, R16, 0x8880, RZ ;  /* 0x0000888010037816 */ /* 0x004fca00000000ff */
[----:B------:R-:W-:-:S07]  /*155e0*/  IMAD R2, R3, R18, RZ ;  /* 0x0000001203027224 */ /* 0x000fce00078e02ff */
.L_x_848:
[----:B------:R-:W-:Y:S05]  /*155f0*/  BSYNC B1 ;  /* 0x0000000000017941 */ /* 0x000fea0003800000 */
.L_x_847:
        /* <DEDUP_REMOVED lines=11> */
.L_x_850:
[----:B------:R-:W-:Y:S05]  /*156b0*/  BSYNC B1 ;  /* 0x0000000000017941 */ /* 0x000fea0003800000 */
.L_x_849:
[----:B--2---:R-:W-:Y:S01]  /*156c0*/  @!P4 IMAD R3, R46, R17, R2 ;  /* 0x000000112e03c224 */ /* 0x004fe200078e0202 */
[----:B------:R-:W-:Y:S04]  /*156d0*/  BSSY B1, `(.L_x_851) ;  /* 0x0000006000017945 */ /* 0x000fe80003800000 */
[----:B------:R2:W-:Y:S01]  /*156e0*/  @!P4 STG.E.U8 desc[UR36][R8.64+0x128], R3 ;  /* 0x000128030800c986 */ /* 0x0005e2000c101124 */
[----:B------:R-:W-:Y:S05]  /*156f0*/  @P3 BRA `(.L_x_852) ;  /* 0x00000000000c3947 */ /* 0x000fea0003800000 */
[----:B------:R-:W2:Y:S02]  /*15700*/  LDG.E.U8 R16, desc[UR36][R12.64+0x129] ;  /* 0x000129240c107981 */ /* 0x000ea4000c1e1100 */
[----:B--2---:R-:W-:-:S05]  /*15710*/  PRMT R3, R16, 0x8880, RZ ;  /* 0x0000888010037816 */ /* 0x004fca00000000ff */
[----:B------:R-:W-:-:S07]  /*15720*/  IMAD R2, R3, R18, RZ ;  /* 0x0000001203027224 */ /* 0x000fce00078e02ff */
.L_x_852:
[----:B------:R-:W-:Y:S05]  /*15730*/  BSYNC B1 ;  /* 0x0000000000017941 */ /* 0x000fea0003800000 */
.L_x_851:
[----:B------:R-:W-:Y:S01]  /*15740*/  @!P3 IMAD R47, R47, R17, R2 ;  /* 0x000000112f2fb224 */ /* 0x000fe200078e0202 */
[----:B------:R-:W-:Y:S04]  /*15750*/  BSSY B1, `(.L_x_853) ;  /* 0x0000006000017945 */ /* 0x000fe80003800000 */
[----:B------:R0:W-:Y:S01]  /*15760*/  @!P3 STG.E.U8 desc[UR36][R8.64+0x129], R47 ;  /* 0x0001292f0800b986 */ /* 0x0001e2000c101124 */
[----:B------:R-:W-:Y:S05]  /*15770*/  @P5 BRA `(.L_x_854) ;  /* 0x00000000000c5947 */ /* 0x000fea0003800000 */
[----:B------:R-:W2:Y:S02]  /*15780*/  LDG.E.U8 R16, desc[UR36][R14.64+0x130] ;  /* 0x000130240e107981 */ /* 0x000ea4000c1e1100 */
[----:B--2---:R-:W-:-:S05]  /*15790*/  PRMT R3, R16, 0x8880, RZ ;  /* 0x0000888010037816 */ /* 0x004fca00000000ff */
[----:B------:R-:W-:-:S07]  /*157a0*/  IMAD R2, R3, R18, RZ ;  /* 0x0000001203027224 */ /* 0x000fce00078e02ff */
.L_x_854:
[----:B------:R-:W-:Y:S05]  /*157b0*/  BSYNC B1 ;  /* 0x0000000000017941 */ /* 0x000fea0003800000 */
.L_x_853:
[----:B--2---:R-:W-:Y:S01]  /*157c0*/  @!P5 IMAD R3, R48, R17, R2 ;  /* 0x000000113003d224 */ /* 0x004fe200078e0202 */
[----:B------:R-:W-:Y:S04]  /*157d0*/  BSSY B1, `(.L_x_855) ;  /* 0x0000006000017945 */ /* 0x000fe80003800000 */
[----:B------:R2:W-:Y:S01]  /*157e0*/  @!P5 STG.E.U8 desc[UR36][R6.64+0x130], R3 ;  /* 0x000130030600d986 */ /* 0x0005e2000c101124 */
[----:B------:R-:W-:Y:S05]  /*157f0*/  @P0 BRA `(.L_x_856) ;  /* 0x00000000000c0947 */ /* 0x000fea0003800000 */
[----:B------:R-:W2:Y:S02]  /*15800*/  LDG.E.U8 R16, desc[UR36][R14.64+0x131] ;  /* 0x000131240e107981 */ /* 0x000ea4000c1e1100 */
[----:B--2---:R-:W-:-:S05]  /*15810*/  PRMT R3, R16, 0x8880, RZ ;  /* 0x0000888010037816 */ /* 0x004fca00000000ff */
[----:B------:R-:W-:-:S07]  /*15820*/  IMAD R2, R3, R18, RZ ;  /* 0x0000001203027224 */ /* 0x000fce00078e02ff */
.L_x_856:
[----:B------:R-:W-:Y:S05]  /*15830*/  BSYNC B1 ;  /* 0x0000000000017941 */ /* 0x000fea0003800000 */
.L_x_855:
        /* <DEDUP_REMOVED lines=11> */
.L_x_858:
[----:B------:R-:W-:Y:S05]  /*158f0*/  BSYNC B1 ;  /* 0x0000000000017941 */ /* 0x000fea0003800000 */
.L_x_857:
[----:B--2---:R-:W-:Y:S01]  /*15900*/  @!P4 IMAD R3, R50, R17, R2 ;  /* 0x000000113203c224 */ /* 0x004fe200078e0202 */
[----:B------:R-:W-:Y:S04]  /*15910*/  BSSY B1, `(.L_x_859) ;  /* 0x0000006000017945 */ /* 0x000fe80003800000 */
[----:B------:R2:W-:Y:S01]  /*15920*/  @!P4 STG.E.U8 desc[UR36][R8.64+0x130], R3 ;  /* 0x000130030800c986 */ /* 0x0005e2000c101124 */
[----:B------:R-:W-:Y:S05]  /*15930*/  @P3 BRA `(.L_x_860) ;  /* 0x00000000000c3947 */ /* 0x000fea0003800000 */
[----:B------:R-:W2:Y:S02]  /*15940*/  LDG.E.U8 R16, desc[UR36][R12.64+0x131] ;  /* 0x000131240c107981 */ /* 0x000ea4000c1e1100 */
[----:B--2---:R-:W-:-:S05]  /*15950*/  PRMT R3, R16, 0x8880, RZ ;  /* 0x0000888010037816 */ /* 0x004fca00000000ff */
[----:B------:R-:W-:-:S07]  /*15960*/  IMAD R2, R3, R18, RZ ;  /* 0x0000001203027224 */ /* 0x000fce00078e02ff */
.L_x_860:
[----:B------:R-:W-:Y:S05]  /*15970*/  BSYNC B1 ;  /* 0x0000000000017941 */ /* 0x000fea0003800000 */
.L_x_859:
[----:B------:R-:W-:Y:S01]  /*15980*/  @!P3 IMAD R51, R51, R17, R2 ;  /* 0x000000113333b224 */ /* 0x000fe200078e0202 */
[----:B------:R-:W-:Y:S04]  /*15990*/  BSSY B1, `(.L_x_861) ;  /* 0x0000006000017945 */ /* 0x000fe80003800000 */
[----:B------:R0:W-:Y:S01]  /*159a0*/  @!P3 STG.E.U8 desc[UR36][R8.64+0x131], R51 ;  /* 0x000131330800b986 */ /* 0x0001e2000c101124 */
[----:B------:R-:W-:Y:S05]  /*159b0*/  @P5 BRA `(.L_x_862) ;  /* 0x00000000000c5947 */ /* 0x000fea0003800000 */
[----:B------:R-:W2:Y:S02]  /*159c0*/  LDG.E.U8 R16, desc[UR36][R14.64+0x138] ;  /* 0x000138240e107981 */ /* 0x000ea4000c1e1100 */
[----:B--2---:R-:W-:-:S05]  /*159d0*/  PRMT R3, R16, 0x8880, RZ ;  /* 0x0000888010037816 */ /* 0x004fca00000000ff */
[----:B------:R-:W-:-:S07]  /*159e0*/  IMAD R2, R3, R18, RZ ;  /* 0x0000001203027224 */ /* 0x000fce00078e02ff */
.L_x_862:
[----:B------:R-:W-:Y:S05]  /*159f0*/  BSYNC B1 ;  /* 0x0000000000017941 */ /* 0x000fea0003800000 */
.L_x_861:
[----:B--2---:R-:W-:Y:S01]  /*15a00*/  @!P5 IMAD R3, R52, R17, R2 ;  /* 0x000000113403d224 */ /* 0x004fe200078e0202 */
[----:B------:R-:W-:Y:S04]  /*15a10*/  BSSY B1, `(.L_x_863) ;  /* 0x0000006000017945 */ /* 0x000fe80003800000 */
[----:B------:R2:W-:Y:S01]  /*15a20*/  @!P5 STG.E.U8 desc[UR36][R6.64+0x138], R3 ;  /* 0x000138030600d986 */ /* 0x0005e2000c101124 */
[----:B------:R-:W-:Y:S05]  /*15a30*/  @P0 BRA `(.L_x_864) ;  /* 0x00000000000c0947 */ /* 0x000fea0003800000 */
[----:B------:R-:W2:Y:S02]  /*15a40*/  LDG.E.U8 R16, desc[UR36][R14.64+0x139] ;  /* 0x000139240e107981 */ /* 0x000ea4000c1e1100 */
[----:B--2---:R-:W-:-:S05]  /*15a50*/  PRMT R3, R16, 0x8880, RZ ;  /* 0x0000888010037816 */ /* 0x004fca00000000ff */
[----:B------:R-:W-:-:S07]  /*15a60*/  IMAD R2, R3, R18, RZ ;  /* 0x0000001203027224 */ /* 0x000fce00078e02ff */
.L_x_864:
[----:B------:R-:W-:Y:S05]  /*15a70*/  BSYNC B1 ;  /* 0x0000000000017941 */ /* 0x000fea0003800000 */
.L_x_863:
        /* <DEDUP_REMOVED lines=11> */
.L_x_866:
[----:B------:R-:W-:Y:S05]  /*15b30*/  BSYNC B1 ;  /* 0x0000000000017941 */ /* 0x000fea0003800000 */
.L_x_865:
[----:B--2---:R-:W-:Y:S01]  /*15b40*/  @!P4 IMAD R3, R54, R17, R2 ;  /* 0x000000113603c224 */ /* 0x004fe200078e0202 */
[----:B------:R-:W-:Y:S04]  /*15b50*/  BSSY B1, `(.L_x_867) ;  /* 0x0000006000017945 */ /* 0x000fe80003800000 */
[----:B------:R2:W-:Y:S01]  /*15b60*/  @!P4 STG.E.U8 desc[UR36][R8.64+0x138], R3 ;  /* 0x000138030800c986 */ /* 0x0005e2000c101124 */
[----:B------:R-:W-:Y:S05]  /*15b70*/  @P3 BRA `(.L_x_868) ;  /* 0x00000000000c3947 */ /* 0x000fea0003800000 */
[----:B------:R-:W2:Y:S02]  /*15b80*/  LDG.E.U8 R16, desc[UR36][R12.64+0x139] ;  /* 0x000139240c107981 */ /* 0x000ea4000c1e1100 */
[----:B--2---:R-:W-:-:S05]  /*15b90*/  PRMT R3, R16, 0x8880, RZ ;  /* 0x0000888010037816 */ /* 0x004fca00000000ff */
[----:B------:R-:W-:-:S07]  /*15ba0*/  IMAD R2, R3, R18, RZ ;  /* 0x0000001203027224 */ /* 0x000fce00078e02ff */
.L_x_868:
[----:B------:R-:W-:Y:S05]  /*15bb0*/  BSYNC B1 ;  /* 0x0000000000017941 */ /* 0x000fea0003800000 */
.L_x_867:
[----:B------:R-:W-:Y:S01]  /*15bc0*/  @!P3 IMAD R55, R55, R17, R2 ;  /* 0x000000113737b224 */ /* 0x000fe200078e0202 */
[----:B------:R-:W-:Y:S04]  /*15bd0*/  BSSY B1, `(.L_x_869) ;  /* 0x0000006000017945 */ /* 0x000fe80003800000 */
[----:B------:R0:W-:Y:S01]  /*15be0*/  @!P3 STG.E.U8 desc[UR36][R8.64+0x139], R55 ;  /* 0x000139370800b986 */ /* 0x0001e2000c101124 */
[----:B------:R-:W-:Y:S05]  /*15bf0*/  @P5 BRA `(.L_x_870) ;  /* 0x00000000000c5947 */ /* 0x000fea0003800000 */
[----:B------:R-:W2:Y:S02]  /*15c00*/  LDG.E.U8 R16, desc[UR36][R14.64+0x140] ;  /* 0x000140240e107981 */ /* 0x000ea4000c1e1100 */
[----:B--2---:R-:W-:-:S05]  /*15c10*/  PRMT R3, R16, 0x8880, RZ ;  /* 0x0000888010037816 */ /* 0x004fca00000000ff */
[----:B------:R-:W-:-:S07]  /*15c20*/  IMAD R2, R3, R18, RZ ;  /* 0x0000001203027224 */ /* 0x000fce00078e02ff */
.L_x_870:
[----:B------:R-:W-:Y:S05]  /*15c30*/  BSYNC B1 ;  /* 0x0000000000017941 */ /* 0x000fea0003800000 */
.L_x_869:
[----:B--2---:R-:W-:Y:S01]  /*15c40*/  @!P5 IMAD R3, R56, R17, R2 ;  /* 0x000000113803d224 */ /* 0x004fe200078e0202 */
[----:B------:R-:W-:Y:S04]  /*15c50*/  BSSY B1, `(.L_x_871) ;  /* 0x0000006000017945 */ /* 0x000fe80003800000 */
[----:B------:R2:W-:Y:S01]  /*15c60*/  @!P5 STG.E.U8 desc[UR36][R6.64+0x140], R3 ;  /* 0x000140030600d986 */ /* 0x0005e2000c101124 */
[----:B------:R-:W-:Y:S05]  /*15c70*/  @P0 BRA `(.L_x_872) ;  /* 0x00000000000c0947 */ /* 0x000fea0003800000 */
[----:B------:R-:W2:Y:S02]  /*15c80*/  LDG.E.U8 R16, desc[UR36][R14.64+0x141] ;  /* 0x000141240e107981 */ /* 0x000ea4000c1e1100 */
[----:B--2---:R-:W-:-:S05]  /*15c90*/  PRMT R3, R16, 0x8880, RZ ;  /* 0x0000888010037816 */ /* 0x004fca00000000ff */
[----:B------:R-:W-:-:S07]  /*15ca0*/  IMAD R2, R3, R18, RZ ;  /* 0x0000001203027224 */ /* 0x000fce00078e02ff */
.L_x_872:
[----:B------:R-:W-:Y:S05]  /*15cb0*/  BSYNC B1 ;  /* 0x0000000000017941 */ /* 0x000fea0003800000 */
.L_x_871:
        /* <DEDUP_REMOVED lines=11> */
.L_x_874:
[----:B------:R-:W-:Y:S05]  /*15d70*/  BSYNC B1 ;  /* 0x0000000000017941 */ /* 0x000fea0003800000 */
.L_x_873:
[----:B--2---:R-:W-:Y:S01]  /*15d80*/  @!P4 IMAD R3, R58, R17, R2 ;  /* 0x000000113a03c224 */ /* 0x004fe200078e0202 */
[----:B------:R-:W-:Y:S04]  /*15d90*/  BSSY B1, `(.L_x_875) ;  /* 0x0000006000017945 */ /* 0x000fe80003800000 */
[----:B------:R2:W-:Y:S01]  /*15da0*/  @!P4 STG.E.U8 desc[UR36][R8.64+0x140], R3 ;  /* 0x000140030800c986 */ /* 0x0005e2000c101124 */
[----:B------:R-:W-:Y:S05]  /*15db0*/  @P3 BRA `(.L_x_876) ;  /* 0x00000000000c3947 */ /* 0x000fea0003800000 */
[----:B------:R-:W2:Y:S02]  /*15dc0*/  LDG.E.U8 R16, desc[UR36][R12.64+0x141] ;  /* 0x000141240c107981 */ /* 0x000ea4000c1e1100 */
[----:B--2---:R-:W-:-:S05]  /*15dd0*/  PRMT R3, R16, 0x8880, RZ ;  /* 0x0000888010037816 */ /* 0x004fca00000000ff */
[----:B------:R-:W-:-:S07]  /*15de0*/  IMAD R2, R3, R18, RZ ;  /* 0x0000001203027224 */ /* 0x000fce00078e02ff */
.L_x_876:
[----:B------:R-:W-:Y:S05]  /*15df0*/  BSYNC B1 ;  /* 0x0000000000017941 */ /* 0x000fea0003800000 */
.L_x_875:
[----:B------:R-:W-:Y:S01]  /*15e00*/  @!P3 IMAD R59, R59, R17, R2 ;  /* 0x000000113b3bb224 */ /* 0x000fe200078e0202 */
[----:B------:R-:W-:Y:S04]  /*15e10*/  BSSY B1, `(.L_x_877) ;  /* 0x0000006000017945 */ /* 0x000fe80003800000 */
[----:B------:R0:W-:Y:S01]  /*15e20*/  @!P3 STG.E.U8 desc[UR36][R8.64+0x141], R59 ;  /* 0x0001413b0800b986 */ /* 0x0001e2000c101124 */
[----:B------:R-:W-:Y:S05]  /*15e30*/  @P5 BRA `(.L_x_878) ;  /* 0x00000000000c5947 */ /* 0x000fea0003800000 */
[----:B------:R-:W2:Y:S02]  /*15e40*/  LDG.E.U8 R16, desc[UR36][R14.64+0x148] ;  /* 0x000148240e107981 */ /* 0x000ea4000c1e1100 */
[----:B--2---:R-:W-:-:S05]  /*15e50*/  PRMT R3, R16, 0x8880, RZ ;  /* 0x0000888010037816 */ /* 0x004fca00000000ff */
[----:B------:R-:W-:-:S07]  /*15e60*/  IMAD R2, R3, R18, RZ ;  /* 0x0000001203027224 */ /* 0x000fce00078e02ff */
.L_x_878:
[----:B------:R-:W-:Y:S05]  /*15e70*/  BSYNC B1 ;  /* 0x0000000000017941 */ /* 0x000fea0003800000 */
.L_x_877:
[----:B--2---:R-:W-:Y:S01]  /*15e80*/  @!P5 IMAD R3, R60, R17, R2 ;  /* 0x000000113c03d224 */ /* 0x004fe200078e0202 */
[----:B------:R-:W-:Y:S04]  /*15e90*/  BSSY B1, `(.L_x_879) ;  /* 0x0000006000017945 */ /* 0x000fe80003800000 */
[----:B------:R2:W-:Y:S01]  /*15ea0*/  @!P5 STG.E.U8 desc[UR36][R6.64+0x148], R3 ;  /* 0x000148030600d986 */ /* 0x0005e2000c101124 */
[----:B------:R-:W-:Y:S05]  /*15eb0*/  @P0 BRA `(.L_x_880) ;  /* 0x00000000000c0947 */ /* 0x000fea0003800000 */
[----:B------:R-:W2:Y:S02]  /*15ec0*/  LDG.E.U8 R16, desc[UR36][R14.64+0x149] ;  /* 0x000149240e107981 */ /* 0x000ea4000c1e1100 */
[----:B--2---:R-:W-:-:S05]  /*15ed0*/  PRMT R3, R16, 0x8880, RZ ;  /* 0x0000888010037816 */ /* 0x004fca00000000ff */
[----:B------:R-:W-:-:S07]  /*15ee0*/  IMAD R2, R3, R18, RZ ;  /* 0x0000001203027224 */ /* 0x000fce00078e02ff */
.L_x_880:
[----:B------:R-:W-:Y:S05]  /*15ef0*/  BSYNC B1 ;  /* 0x0000000000017941 */ /* 0x000fea0003800000 */
.L_x_879:
        /* <DEDUP_REMOVED lines=11> */
.L_x_882:
[----:B------:R-:W-:Y:S05]  /*15fb0*/  BSYNC B1 ;  /* 0x0000000000017941 */ /* 0x000fea0003800000 */
.L_x_881:
[----:B--2---:R-:W-:Y:S01]  /*15fc0*/  @!P4 IMAD R3, R62, R17, R2 ;  /* 0x000000113e03c224 */ /* 0x004fe200078e0202 */
[----:B------:R-:W-:Y:S04]  /*15fd0*/  BSSY B1, `(.L_x_883) ;  /* 0x0000006000017945 */ /* 0x000fe80003800000 */
[----:B------:R2:W-:Y:S01]  /*15fe0*/  @!P4 STG.E.U8 desc[UR36][R8.64+0x148], R3 ;  /* 0x000148030800c986 */ /* 0x0005e2000c101124 */
[----:B------:R-:W-:Y:S05]  /*15ff0*/  @P3 BRA `(.L_x_884) ;  /* 0x00000000000c3947 */ /* 0x000fea0003800000 */
[----:B------:R-:W2:Y:S02]  /*16000*/  LDG.E.U8 R16, desc[UR36][R12.64+0x149] ;  /* 0x000149240c107981 */ /* 0x000ea4000c1e1100 */
[----:B--2---:R-:W-:-:S05]  /*16010*/  PRMT R3, R16, 0x8880, RZ ;  /* 0x0000888010037816 */ /* 0x004fca00000000ff */
[----:B------:R-:W-:-:S07]  /*16020*/  IMAD R2, R3, R18, RZ ;  /* 0x0000001203027224 */ /* 0x000fce00078e02ff */
.L_x_884:
[----:B------:R-:W-:Y:S05]  /*16030*/  BSYNC B1 ;  /* 0x0000000000017941 */ /* 0x000fea0003800000 */
.L_x_883:
[----:B------:R-:W-:Y:S01]  /*16040*/  @!P3 IMAD R63, R63, R17, R2 ;  /* 0x000000113f3fb224 */ /* 0x000fe200078e0202 */
[----:B------:R-:W-:Y:S04]  /*16050*/  BSSY B1, `(.L_x_885) ;  /* 0x0000006000017945 */ /* 0x000fe80003800000 */
[----:B------:R0:W-:Y:S01]  /*16060*/  @!P3 STG.E.U8 desc[UR36][R8.64+0x149], R63 ;  /* 0x0001493f0800b986 */ /* 0x0001e2000c101124 */
[----:B------:R-:W-:Y:S05]  /*16070*/  @P5 BRA `(.L_x_886) ;  /* 0x00000000000c5947 */ /* 0x000fea0003800000 */
[----:B------:R-:W2:Y:S02]  /*16080*/  LDG.E.U8 R16, desc[UR36][R14.64+0x150] ;  /* 0x000150240e107981 */ /* 0x000ea4000c1e1100 */
[----:B--2---:R-:W-:-:S05]  /*16090*/  PRMT R3, R16, 0x8880, RZ ;  /* 0x0000888010037816 */ /* 0x004fca00000000ff */
[----:B------:R-:W-:-:S07]  /*160a0*/  IMAD R2, R3, R18, RZ ;  /* 0x0000001203027224 */ /* 0x000fce00078e02ff */
.L_x_886:
[----:B------:R-:W-:Y:S05]  /*160b0*/  BSYNC B1 ;  /* 0x0000000000017941 */ /* 0x000fea0003800000 */
.L_x_885:
[----:B--2---:R-:W-:Y:S01]  /*160c0*/  @!P5 IMAD R3, R64, R17, R2 ;  /* 0x000000114003d224 */ /* 0x004fe200078e0202 */
[----:B------:R-:W-:Y:S04]  /*160d0*/  BSSY B1, `(.L_x_887) ;  /* 0x0000006000017945 */ /* 0x000fe80003800000 */
[----:B------:R2:W-:Y:S01]  /*160e0*/  @!P5 STG.E.U8 desc[UR36][R6.64+0x150], R3 ;  /* 0x000150030600d986 */ /* 0x0005e2000c101124 */
[----:B------:R-:W-:Y:S05]  /*160f0*/  @P0 BRA `(.L_x_888) ;  /* 0x00000000000c0947 */ /* 0x000fea0003800000 */
[----:B------:R-:W2:Y:S02]  /*16100*/  LDG.E.U8 R16, desc[UR36][R14.64+0x151] ;  /* 0x000151240e107981 */ /* 0x000ea4000c1e1100 */
[----:B--2---:R-:W-:-:S05]  /*16110*/  PRMT R3, R16, 0x8880, RZ ;  /* 0x0000888010037816 */ /* 0x004fca00000000ff */
[----:B------:R-:W-:-:S07]  /*16120*/  IMAD R2, R3, R18, RZ ;  /* 0x0000001203027224 */ /* 0x000fce00078e02ff */
.L_x_888:
[----:B------:R-:W-:Y:S05]  /*16130*/  BSYNC B1 ;  /* 0x0000000000017941 */ /* 0x000fea0003800000 */
.L_x_887:
        /* <DEDUP_REMOVED lines=11> */
.L_x_890:
[----:B------:R-:W-:Y:S05]  /*161f0*/  BSYNC B1 ;  /* 0x0000000000017941 */ /* 0x000fea0003800000 */
.L_x_889:
[----:B--2---:R-:W-:Y:S01]  /*16200*/  @!P4 IMAD R3, R66, R17, R2 ;  /* 0x000000114203c224 */ /* 0x004fe200078e0202 */
[----:B------:R-:W-:Y:S04]  /*16210*/  BSSY B1, `(.L_x_891) ;  /* 0x0000006000017945 */ /* 0x000fe80003800000 */
[----:B------:R2:W-:Y:S01]  /*16220*/  @!P4 STG.E.U8 desc[UR36][R8.64+0x150], R3 ;  /* 0x000150030800c986 */ /* 0x0005e2000c101124 */
[----:B------:R-:W-:Y:S05]  /*16230*/  @P3 BRA `(.L_x_892) ;  /* 0x00000000000c3947 */ /* 0x000fea0003800000 */
[----:B------:R-:W2:Y:S02]  /*16240*/  LDG.E.U8 R16, desc[UR36][R12.64+0x151] ;  /* 0x000151240c107981 */ /* 0x000ea4000c1e1100 */
[----:B--2---:R-:W-:-:S05]  /*16250*/  PRMT R3, R16, 0x8880, RZ ;  /* 0x0000888010037816 */ /* 0x004fca00000000ff */
[----:B------:R-:W-:-:S07]  /*16260*/  IMAD R2, R3, R18, RZ ;  /* 0x0000001203027224 */ /* 0x000fce00078e02ff */
.L_x_892:
[----:B------:R-:W-:Y:S05]  /*16270*/  BSYNC B1 ;  /* 0x0000000000017941 */ /* 0x000fea0003800000 */
.L_x_891:
[----:B------:R-:W-:Y:S01]  /*16280*/  @!P3 IMAD R67, R67, R17, R2 ;  /* 0x000000114343b224 */ /* 0x000fe200078e0202 */
[----:B------:R-:W-:Y:S04]  /*16290*/  BSSY B1, `(.L_x_893) ;  /* 0x0000006000017945 */ /* 0x000fe80003800000 */
[----:B------:R0:W-:Y:S01]  /*162a0*/  @!P3 STG.E.U8 desc[UR36][R8.64+0x151], R67 ;  /* 0x000151430800b986 */ /* 0x0001e2000c101124 */
[----:B------:R-:W-:Y:S05]  /*162b0*/  @P5 BRA `(.L_x_894) ;  /* 0x00000000000c5947 */ /* 0x000fea0003800000 */
[----:B------:R-:W2:Y:S02]  /*162c0*/  LDG.E.U8 R16, desc[UR36][R14.64+0x158] ;  /* 0x000158240e107981 */ /* 0x000ea4000c1e1100 */
[----:B--2---:R-:W-:-:S05]  /*162d0*/  PRMT R3, R16, 0x8880, RZ ;  /* 0x0000888010037816 */ /* 0x004fca00000000ff */
[----:B------:R-:W-:-:S07]  /*162e0*/  IMAD R2, R3, R18, RZ ;  /* 0x0000001203027224 */ /* 0x000fce00078e02ff */
.L_x_894:
[----:B------:R-:W-:Y:S05]  /*162f0*/  BSYNC B1 ;  /* 0x0000000000017941 */ /* 0x000fea0003800000 */
.L_x_893:
[----:B--2---:R-:W-:Y:S01]  /*16300*/  @!P5 IMAD R3, R68, R17, R2 ;  /* 0x000000114403d224 */ /* 0x004fe200078e0202 */
[----:B------:R-:W-:Y:S04]  /*16310*/  BSSY B1, `(.L_x_895) ;  /* 0x0000006000017945 */ /* 0x000fe80003800000 */
[----:B------:R2:W-:Y:S01]  /*16320*/  @!P5 STG.E.U8 desc[UR36][R6.64+0x158], R3 ;  /* 0x000158030600d986 */ /* 0x0005e2000c101124 */
[----:B------:R-:W-:Y:S05]  /*16330*/  @P0 BRA `(.L_x_896) ;  /* 0x00000000000c0947 */ /* 0x000fea0003800000 */
[----:B------:R-:W2:Y:S02]  /*16340*/  LDG.E.U8 R16, desc[UR36][R14.64+0x159] ;  /* 0x000159240e107981 */ /* 0x000ea4000c1e1100 */
[----:B--2---:R-:W-:-:S05]  /*16350*/  PRMT R3, R16, 0x8880, RZ ;  /* 0x0000888010037816 */ /* 0x004fca00000000ff */
[----:B------:R-:W-:-:S07]  /*16360*/  IMAD R2, R3, R18, RZ ;  /* 0x0000001203027224 */ /* 0x000fce00078e02ff */
.L_x_896:
[----:B------:R-:W-:Y:S05]  /*16370*/  BSYNC B1 ;  /* 0x0000000000017941 */ /* 0x000fea0003800000 */
.L_x_895:
        /* <DEDUP_REMOVED lines=11> */
.L_x_898:
[----:B------:R-:W-:Y:S05]  /*16430*/  BSYNC B1 ;  /* 0x0000000000017941 */ /* 0x000fea0003800000 */
.L_x_897:
[----:B--2---:R-:W-:Y:S01]  /*16440*/  @!P4 IMAD R3, R70, R17, R2 ;  /* 0x000000114603c224 */ /* 0x004fe200078e0202 */
[----:B------:R-:W-:Y:S04]  /*16450*/  BSSY B1, `(.L_x_899) ;  /* 0x0000006000017945 */ /* 0x000fe80003800000 */
[----:B------:R2:W-:Y:S01]  /*16460*/  @!P4 STG.E.U8 desc[UR36][R8.64+0x158], R3 ;  /* 0x000158030800c986 */ /* 0x0005e2000c101124 */
[----:B------:R-:W-:Y:S05]  /*16470*/  @P3 BRA `(.L_x_900) ;  /* 0x00000000000c3947 */ /* 0x000fea0003800000 */
[----:B------:R-:W2:Y:S02]  /*16480*/  LDG.E.U8 R16, desc[UR36][R12.64+0x159] ;  /* 0x000159240c107981 */ /* 0x000ea4000c1e1100 */
[----:B--2---:R-:W-:-:S05]  /*16490*/  PRMT R3, R16, 0x8880, RZ ;  /* 0x0000888010037816 */ /* 0x004fca00000000ff */
[----:B------:R-:W-:-:S07]  /*164a0*/  IMAD R2, R3, R18, RZ ;  /* 0x0000001203027224 */ /* 0x000fce00078e02ff */
.L_x_900:
[----:B------:R-:W-:Y:S05]  /*164b0*/  BSYNC B1 ;  /* 0x0000000000017941 */ /* 0x000fea0003800000 */
.L_x_899:
[----:B------:R-:W-:Y:S01]  /*164c0*/  @!P3 IMAD R71, R71, R17, R2 ;  /* 0x000000114747b224 */ /* 0x000fe200078e0202 */
[----:B------:R-:W-:Y:S04]  /*164d0*/  BSSY B1, `(.L_x_901) ;  /* 0x0000006000017945 */ /* 0x000fe80003800000 */
[----:B------:R0:W-:Y:S01]  /*164e0*/  @!P3 STG.E.U8 desc[UR36][R8.64+0x159], R71 ;  /* 0x000159470800b986 */ /* 0x0001e2000c101124 */
[----:B------:R-:W-:Y:S05]  /*164f0*/  @P5 BRA `(.L_x_902) ;  /* 0x00000000000c5947 */ /* 0x000fea0003800000 */
[----:B------:R-:W2:Y:S02]  /*16500*/  LDG.E.U8 R16, desc[UR36][R14.64+0x160] ;  /* 0x000160240e107981 */ /* 0x000ea4000c1e1100 */
[----:B--2---:R-:W-:-:S05]  /*16510*/  PRMT R3, R16, 0x8880, RZ ;  /* 0x0000888010037816 */ /* 0x004fca00000000ff */
[----:B------:R-:W-:-:S07]  /*16520*/  IMAD R2, R3, R18, RZ ;  /* 0x0000001203027224 */ /* 0x000fce00078e02ff */
.L_x_902:
[----:B------:R-:W-:Y:S05]  /*16530*/  BSYNC B1 ;  /* 0x0000000000017941 */ /* 0x000fea0003800000 */
.L_x_901:
[----:B--2---:R-:W-:Y:S01]  /*16540*/  @!P5 IMAD R3, R72, R17, R2 ;  /* 0x000000114803d224 */ /* 0x004fe200078e0202 */
[----:B------:R-:W-:Y:S04]  /*16550*/  BSSY B1, `(.L_x_903) ;  /* 0x0000006000017945 */ /* 0x000fe80003800000 */
[----:B------:R2:W-:Y:S01]  /*16560*/  @!P5 STG.E.U8 desc[UR36][R6.64+0x160], R3 ;  /* 0x000160030600d986 */ /* 0x0005e2000c101124 */
[----:B------:R-:W-:Y:S05]  /*16570*/  @P0 BRA `(.L_x_904) ;  /* 0x00000000000c0947 */ /* 0x000fea0003800000 */
[----:B------:R-:W2:Y:S02]  /*16580*/  LDG.E.U8 R16, desc[UR36][R14.64+0x161] ;  /* 0x000161240e107981 */ /* 0x000ea4000c1e1100 */
[----:B--2---:R-:W-:-:S05]  /*16590*/  PRMT R3, R16, 0x8880, RZ ;  /* 0x0000888010037816 */ /* 0x004fca00000000ff */
[----:B------:R-:W-:-:S07]  /*165a0*/  IMAD R2, R3, R18, RZ ;  /* 0x0000001203027224 */ /* 0x000fce00078e02ff */
.L_x_904:
[----:B------:R-:W-:Y:S05]  /*165b0*/  BSYNC B1 ;  /* 0x0000000000017941 */ /* 0x000fea0003800000 */
.L_x_903:
        /* <DEDUP_REMOVED lines=11> */
.L_x_906:
[----:B------:R-:W-:Y:S05]  /*16670*/  BSYNC B1 ;  /* 0x0000000000017941 */ /* 0x000fea0003800000 */
.L_x_905:
[----:B--2---:R-:W-:Y:S01]  /*16680*/  @!P4 IMAD R3, R74, R17, R2 ;  /* 0x000000114a03c224 */ /* 0x004fe200078e0202 */
[----:B------:R-:W-:Y:S04]  /*16690*/  BSSY B1, `(.L_x_907) ;  /* 0x0000006000017945 */ /* 0x000fe80003800000 */
[----:B------:R2:W-:Y:S01]  /*166a0*/  @!P4 STG.E.U8 desc[UR36][R8.64+0x160], R3 ;  /* 0x000160030800c986 */ /* 0x0005e2000c101124 */
[----:B------:R-:W-:Y:S05]  /*166b0*/  @P3 BRA `(.L_x_908) ;  /* 0x00000000000c3947 */ /* 0x000fea0003800000 */
[----:B------:R-:W2:Y:S02]  /*166c0*/  LDG.E.U8 R16, desc[UR36][R12.64+0x161] ;  /* 0x000161240c107981 */ /* 0x000ea4000c1e1100 */
[----:B--2---:R-:W-:-:S05]  /*166d0*/  PRMT R3, R16, 0x8880, RZ ;  /* 0x0000888010037816 */ /* 0x004fca00000000ff */
[----:B------:R-:W-:-:S07]  /*166e0*/  IMAD R2, R3, R18, RZ ;  /* 0x0000001203027224 */ /* 0x000fce00078e02ff */
.L_x_908:
[----:B------:R-:W-:Y:S05]  /*166f0*/  BSYNC B1 ;  /* 0x0000000000017941 */ /* 0x000fea0003800000 */
.L_x_907:
[----:B------:R-:W-:Y:S01]  /*16700*/  @!P3 IMAD R75, R75, R17, R2 ;  /* 0x000000114b4bb224 */ /* 0x000fe200078e0202 */
[----:B------:R-:W-:Y:S04]  /*16710*/  BSSY B1, `(.L_x_909) ;  /* 0x0000006000017945 */ /* 0x000fe80003800000 */
[----:B------:R0:W-:Y:S01]  /*16720*/  @!P3 STG.E.U8 desc[UR36][R8.64+0x161], R75 ;  /* 0x0001614b0800b986 */ /* 0x0001e2000c101124 */
[----:B------:R-:W-:Y:S05]  /*16730*/  @P5 BRA `(.L_x_910) ;  /* 0x00000000000c5947 */ /* 0x000fea0003800000 */
[----:B------:R-:W2:Y:S02]  /*16740*/  LDG.E.U8 R16, desc[UR36][R14.64+0x168] ;  /* 0x000168240e107981 */ /* 0x000ea4000c1e1100 */
[----:B--2---:R-:W-:-:S05]  /*16750*/  PRMT R3, R16, 0x8880, RZ ;  /* 0x0000888010037816 */ /* 0x004fca00000000ff */
[----:B------:R-:W-:-:S07]  /*16760*/  IMAD R2, R3, R18, RZ ;  /* 0x0000001203027224 */ /* 0x000fce00078e02ff */
.L_x_910:
[----:B------:R-:W-:Y:S05]  /*16770*/  BSYNC B1 ;  /* 0x0000000000017941 */ /* 0x000fea0003800000 */
.L_x_909:
[----:B--2---:R-:W-:Y:S01]  /*16780*/  @!P5 IMAD R3, R76, R17, R2 ;  /* 0x000000114c03d224 */ /* 0x004fe200078e0202 */
[----:B------:R-:W-:Y:S04]  /*16790*/  BSSY B1, `(.L_x_911) ;  /* 0x0000006000017945 */ /* 0x000fe80003800000 */
[----:B------:R2:W-:Y:S01]  /*167a0*/  @!P5 STG.E.U8 desc[UR36][R6.64+0x168], R3 ;  /* 0x000168030600d986 */ /* 0x0005e2000c101124 */
[----:B------:R-:W-:Y:S05]  /*167b0*/  @P0 BRA `(.L_x_912) ;  /* 0x00000000000c0947 */ /* 0x000fea0003800000 */
[----:B------:R-:W2:Y:S02]  /*167c0*/  LDG.E.U8 R16, desc[UR36][R14.64+0x169] ;  /* 0x000169240e107981 */ /* 0x000ea4000c1e1100 */
[----:B--2---:R-:W-:-:S05]  /*167d0*/  PRMT R3, R16, 0x8880, RZ ;  /* 0x0000888010037816 */ /* 0x004fca00000000ff */
[----:B------:R-:W-:-:S07]  /*167e0*/  IMAD R2, R3, R18, RZ ;  /* 0x0000001203027224 */ /* 0x000fce00078e02ff */
.L_x_912:
[----:B------:R-:W-:Y:S05]  /*167f0*/  BSYNC B1 ;  /* 0x0000000000017941 */ /* 0x000fea0003800000 */
.L_x_911:
        /* <DEDUP_REMOVED lines=11> */
.L_x_914:
[----:B------:R-:W-:Y:S05]  /*168b0*/  BSYNC B1 ;  /* 0x0000000000017941 */ /* 0x000fea0003800000 */
.L_x_913:
[----:B--2---:R-:W-:Y:S01]  /*168c0*/  @!P4 IMAD R3, R78, R17, R2 ;  /* 0x000000114e03c224 */ /* 0x004fe200078e0202 */
[----:B------:R-:W-:Y:S04]  /*168d0*/  BSSY B1, `(.L_x_915) ;  /* 0x0000006000017945 */ /* 0x000fe80003800000 */
[----:B------:R2:W-:Y:S01]  /*168e0*/  @!P4 STG.E.U8 desc[UR36][R8.64+0x168], R3 ;  /* 0x000168030800c986 */ /* 0x0005e2000c101124 */
[----:B------:R-:W-:Y:S05]  /*168f0*/  @P3 BRA `(.L_x_916) ;  /* 0x00000000000c3947 */ /* 0x000fea0003800000 */
[----:B------:R-:W2:Y:S02]  /*16900*/  LDG.E.U8 R16, desc[UR36][R12.64+0x169] ;  /* 0x000169240c107981 */ /* 0x000ea4000c1e1100 */
[----:B--2---:R-:W-:-:S05]  /*16910*/  PRMT R3, R16, 0x8880, RZ ;  /* 0x0000888010037816 */ /* 0x004fca00000000ff */
[----:B------:R-:W-:-:S07]  /*16920*/  IMAD R2, R3, R18, RZ ;  /* 0x0000001203027224 */ /* 0x000fce00078e02ff */
.L_x_916:
[----:B------:R-:W-:Y:S05]  /*16930*/  BSYNC B1 ;  /* 0x0000000000017941 */ /* 0x000fea0003800000 */
.L_x_915:
[----:B------:R-:W-:Y:S01]  /*16940*/  @!P3 IMAD R79, R79, R17, R2 ;  /* 0x000000114f4fb224 */ /* 0x000fe200078e0202 */
[----:B------:R-:W-:Y:S04]  /*16950*/  BSSY B1, `(.L_x_917) ;  /* 0x0000006000017945 */ /* 0x000fe80003800000 */
[----:B------:R0:W-:Y:S01]  /*16960*/  @!P3 STG.E.U8 desc[UR36][R8.64+0x169], R79 ;  /* 0x0001694f0800b986 */ /* 0x0001e2000c101124 */
[----:B------:R-:W-:Y:S05]  /*16970*/  @P5 BRA `(.L_x_918) ;  /* 0x00000000000c5947 */ /* 0x000fea0003800000 */
[----:B------:R-:W2:Y:S02]  /*16980*/  LDG.E.U8 R16, desc[UR36][R14.64+0x170] ;  /* 0x000170240e107981 */ /* 0x000ea4000c1e1100 */
[----:B--2---:R-:W-:-:S05]  /*16990*/  PRMT R3, R16, 0x8880, RZ ;  /* 0x0000888010037816 */ /* 0x004fca00000000ff */
[----:B------:R-:W-:-:S07]  /*169a0*/  IMAD R2, R3, R18, RZ ;  /* 0x0000001203027224 */ /* 0x000fce00078e02ff */
.L_x_918:
[----:B------:R-:W-:Y:S05]  /*169b0*/  BSYNC B1 ;  /* 0x0000000000017941 */ /* 0x000fea0003800000 */
.L_x_917:
[----:B--2---:R-:W-:Y:S01]  /*169c0*/  @!P5 IMAD R3, R80, R17, R2 ;  /* 0x000000115003d224 */ /* 0x004fe200078e0202 */
[----:B------:R-:W-:Y:S04]  /*169d0*/  BSSY B1, `(.L_x_919) ;  /* 0x0000006000017945 */ /* 0x000fe80003800000 */
[----:B------:R2:W-:Y:S01]  /*169e0*/  @!P5 STG.E.U8 desc[UR36][R6.64+0x170], R3 ;  /* 0x000170030600d986 */ /* 0x0005e2000c101124 */
[----:B------:R-:W-:Y:S05]  /*169f0*/  @P0 BRA `(.L_x_920) ;  /* 0x00000000000c0947 */ /* 0x000fea0003800000 */
[----:B------:R-:W2:Y:S02]  /*16a00*/  LDG.E.U8 R16, desc[UR36][R14.64+0x171] ;  /* 0x000171240e107981 */ /* 0x000ea4000c1e1100 */
[----:B--2---:R-:W-:-:S05]  /*16a10*/  PRMT R3, R16, 0x8880, RZ ;  /* 0x0000888010037816 */ /* 0x004fca00000000ff */
[----:B------:R-:W-:-:S07]  /*16a20*/  IMAD R2, R3, R18, RZ ;  /* 0x0000001203027224 */ /* 0x000fce00078e02ff */
.L_x_920:
[----:B------:R-:W-:Y:S05]  /*16a30*/  BSYNC B1 ;  /* 0x0000000000017941 */ /* 0x000fea0003800000 */
.L_x_919:
        /* <DEDUP_REMOVED lines=11> */
.L_x_922:
[----:B------:R-:W-:Y:S05]  /*16af0*/  BSYNC B1 ;  /* 0x0000000000017941 */ /* 0x000fea0003800000 */
.L_x_921:
[----:B--2---:R-:W-:Y:S01]  /*16b00*/  @!P4 IMAD R3, R82, R17, R2 ;  /* 0x000000115203c224 */ /* 0x004fe200078e0202 */
[----:B------:R-:W-:Y:S04]  /*16b10*/  BSSY B1, `(.L_x_923) ;  /* 0x0000006000017945 */ /* 0x000fe80003800000 */
[----:B------:R2:W-:Y:S01]  /*16b20*/  @!P4 STG.E.U8 desc[UR36][R8.64+0x170], R3 ;  /* 0x000170030800c986 */ /* 0x0005e2000c101124 */
[----:B------:R-:W-:Y:S05]  /*16b30*/  @P3 BRA `(.L_x_924) ;  /* 0x00000000000c3947 */ /* 0x000fea0003800000 */
[----:B------:R-:W2:Y:S02]  /*16b40*/  LDG.E.U8 R16, desc[UR36][R12.64+0x171] ;  /* 0x000171240c107981 */ /* 0x000ea4000c1e1100 */
[----:B--2---:R-:W-:-:S05]  /*16b50*/  PRMT R3, R16, 0x8880, RZ ;  /* 0x0000888010037816 */ /* 0x004fca00000000ff */
[----:B------:R-:W-:-:S07]  /*16b60*/  IMAD R2, R3, R18, RZ ;  /* 0x0000001203027224 */ /* 0x000fce00078e02ff */
.L_x_924:
[----:B------:R-:W-:Y:S05]  /*16b70*/  BSYNC B1 ;  /* 0x0000000000017941 */ /* 0x000fea0003800000 */
.L_x_923:
[----:B------:R-:W-:Y:S01]  /*16b80*/  @!P3 IMAD R83, R83, R17, R2 ;  /* 0x000000115353b224 */ /* 0x000fe200078e0202 */
[----:B------:R-:W-:Y:S04]  /*16b90*/  BSSY B1, `(.L_x_925) ;  /* 0x0000006000017945 */ /* 0x000fe80003800000 */
[----:B------:R0:W-:Y:S01]  /*16ba0*/  @!P3 STG.E.U8 desc[UR36][R8.64+0x171], R83 ;  /* 0x000171530800b986 */ /* 0x0001e2000c101124 */
[----:B------:R-:W-:Y:S05]  /*16bb0*/  @P5 BRA `(.L_x_926) ;  /* 0x00000000000c5947 */ /* 0x000fea0003800000 */
[----:B------:R-:W2:Y:S02]  /*16bc0*/  LDG.E.U8 R16, desc[UR36][R14.64+0x178] ;  /* 0x000178240e107981 */ /* 0x000ea4000c1e1100 */
[----:B--2---:R-:W-:-:S05]  /*16bd0*/  PRMT R3, R16, 0x8880, RZ ;  /* 0x0000888010037816 */ /* 0x004fca00000000ff */
[----:B------:R-:W-:-:S07]  /*16be0*/  IMAD R2, R3, R18, RZ ;  /* 0x0000001203027224 */ /* 0x000fce00078e02ff */
.L_x_926:
[----:B------:R-:W-:Y:S05]  /*16bf0*/  BSYNC B1 ;  /* 0x0000000000017941 */ /* 0x000fea0003800000 */
.L_x_925:
[----:B--2---:R-:W-:Y:S01]  /*16c00*/  @!P5 IMAD R3, R84, R17, R2 ;  /* 0x000000115403d224 */ /* 0x004fe200078e0202 */
[----:B------:R-:W-:Y:S04]  /*16c10*/  BSSY B1, `(.L_x_927) ;  /* 0x0000006000017945 */ /* 0x000fe80003800000 */
[----:B------:R2:W-:Y:S01]  /*16c20*/  @!P5 STG.E.U8 desc[UR36][R6.64+0x178], R3 ;  /* 0x000178030600d986 */ /* 0x0005e2000c101124 */
[----:B------:R-:W-:Y:S05]  /*16c30*/  @P0 BRA `(.L_x_928) ;  /* 0x00000000000c0947 */ /* 0x000fea0003800000 */
[----:B------:R-:W2:Y:S02]  /*16c40*/  LDG.E.U8 R16, desc[UR36][R14.64+0x179] ;  /* 0x000179240e107981 */ /* 0x000ea4000c1e1100 */
[----:B--2---:R-:W-:-:S05]  /*16c50*/  PRMT R3, R16, 0x8880, RZ ;  /* 0x0000888010037816 */ /* 0x004fca00000000ff */
[----:B------:R-:W-:-:S07]  /*16c60*/  IMAD R2, R3, R18, RZ ;  /* 0x0000001203027224 */ /* 0x000fce00078e02ff */
.L_x_928:
[----:B------:R-:W-:Y:S05]  /*16c70*/  BSYNC B1 ;  /* 0x0000000000017941 */ /* 0x000fea0003800000 */
.L_x_927:
        /* <DEDUP_REMOVED lines=11> */
.L_x_930:
[----:B------:R-:W-:Y:S05]  /*16d30*/  BSYNC B1 ;  /* 0x0000000000017941 */ /* 0x000fea0003800000 */
.L_x_929:
[----:B--2---:R-:W-:Y:S01]  /*16d40*/  @!P4 IMAD R3, R86, R17, R2 ;  /* 0x000000115603c224 */ /* 0x004fe200078e0202 */
[----:B------:R-:W-:Y:S04]  /*16d50*/  BSSY B1, `(.L_x_931) ;  /* 0x0000006000017945 */ /* 0x000fe80003800000 */
[----:B------:R2:W-:Y:S01]  /*16d60*/  @!P4 STG.E.U8 desc[UR36][R8.64+0x178], R3 ;  /* 0x000178030800c986 */ /* 0x0005e2000c101124 */
[----:B------:R-:W-:Y:S05]  /*16d70*/  @P3 BRA `(.L_x_932) ;  /* 0x00000000000c3947 */ /* 0x000fea0003800000 */
[----:B------:R-:W2:Y:S02]  /*16d80*/  LDG.E.U8 R16, desc[UR36][R12.64+0x179] ;  /* 0x000179240c107981 */ /* 0x000ea4000c1e1100 */
[----:B--2---:R-:W-:-:S05]  /*16d90*/  PRMT R3, R16, 0x8880, RZ ;  /* 0x0000888010037816 */ /* 0x004fca00000000ff */
[----:B------:R-:W-:-:S07]  /*16da0*/  IMAD R2, R3, R18, RZ ;  /* 0x0000001203027224 */ /* 0x000fce00078e02ff */
.L_x_932:
[----:B------:R-:W-:Y:S05]  /*16db0*/  BSYNC B1 ;  /* 0x0000000000017941 */ /* 0x000fea0003800000 */
.L_x_931:
[----:B------:R-:W-:Y:S01]  /*16dc0*/  @!P3 IMAD R87, R87, R17, R2 ;  /* 0x000000115757b224 */ /* 0x000fe200078e0202 */
[----:B------:R-:W-:Y:S04]  /*16dd0*/  BSSY B1, `(.L_x_933) ;  /* 0x0000006000017945 */ /* 0x000fe80003800000 */
[----:B------:R0:W-:Y:S01]  /*16de0*/  @!P3 STG.E.U8 desc[UR36][R8.64+0x179], R87 ;  /* 0x000179570800b986 */ /* 0x0001e2000c101124 */
[----:B------:R-:W-:Y:S05]  /*16df0*/  @P5 BRA `(.L_x_934) ;  /* 0x00000000000c5947 */ /* 0x000fea0003800000 */
[----:B------:R-:W2:Y:S02]  /*16e00*/  LDG.E.U8 R16, desc[UR36][R14.64+0x180] ;  /* 0x000180240e107981 */ /* 0x000ea4000c1e1100 */
[----:B--2---:R-:W-:-:S05]  /*16e10*/  PRMT R3, R16, 0x8880, RZ ;  /* 0x0000888010037816 */ /* 0x004fca00000000ff */
[----:B------:R-:W-:-:S07]  /*16e20*/  IMAD R2, R3, R18, RZ ;  /* 0x0000001203027224 */ /* 0x000fce00078e02ff */
.L_x_934:
[----:B------:R-:W-:Y:S05]  /*16e30*/  BSYNC B1 ;  /* 0x0000000000017941 */ /* 0x000fea0003800000 */
.L_x_933:
[----:B--2---:R-:W-:Y:S01]  /*16e40*/  @!P5 IMAD R3, R88, R17, R2 ;  /* 0x000000115803d224 */ /* 0x004fe200078e0202 */
[----:B------:R-:W-:Y:S04]  /*16e50*/  BSSY B1, `(.L_x_935) ;  /* 0x0000006000017945 */ /* 0x000fe80003800000 */
[----:B------:R2:W-:Y:S01]  /*16e60*/  @!P5 STG.E.U8 desc[UR36][R6.64+0x180], R3 ;  /* 0x000180030600d986 */ /* 0x0005e2000c101124 */
[----:B------:R-:W-:Y:S05]  /*16e70*/  @P0 BRA `(.L_x_936) ;  /* 0x00000000000c0947 */ /* 0x000fea0003800000 */
[----:B------:R-:W2:Y:S02]  /*16e80*/  LDG.E.U8 R16, desc[UR36][R14.64+0x181] ;  /* 0x000181240e107981 */ /* 0x000ea4000c1e1100 */
[----:B--2---:R-:W-:-:S05]  /*16e90*/  PRMT R3, R16, 0x8880, RZ ;  /* 0x0000888010037816 */ /* 0x004fca00000000ff */
[----:B------:R-:W-:-:S07]  /*16ea0*/  IMAD R2, R3, R18, RZ ;  /* 0x0000001203027224 */ /* 0x000fce00078e02ff */
.L_x_936:
[----:B------:R-:W-:Y:S05]  /*16eb0*/  BSYNC B1 ;  /* 0x0000000000017941 */ /* 0x000fea0003800000 */
.L_x_935:
        /* <DEDUP_REMOVED lines=11> */
.L_x_938:
[----:B------:R-:W-:Y:S05]  /*16f70*/  BSYNC B1 ;  /* 0x0000000000017941 */ /* 0x000fea0003800000 */
.L_x_937:
[----:B--2---:R-:W-:Y:S01]  /*16f80*/  @!P4 IMAD R3, R90, R17, R2 ;  /* 0x000000115a03c224 */ /* 0x004fe200078e0202 */
[----:B------:R-:W-:Y:S04]  /*16f90*/  BSSY B1, `(.L_x_939) ;  /* 0x0000006000017945 */ /* 0x000fe80003800000 */
[----:B------:R2:W-:Y:S01]  /*16fa0*/  @!P4 STG.E.U8 desc[UR36][R8.64+0x180], R3 ;  /* 0x000180030800c986 */ /* 0x0005e2000c101124 */
[----:B------:R-:W-:Y:S05]  /*16fb0*/  @P3 BRA `(.L_x_940) ;  /* 0x00000000000c3947 */ /* 0x000fea0003800000 */
[----:B------:R-:W2:Y:S02]  /*16fc0*/  LDG.E.U8 R16, desc[UR36][R12.64+0x181] ;  /* 0x000181240c107981 */ /* 0x000ea4000c1e1100 */
[----:B--2---:R-:W-:-:S05]  /*16fd0*/  PRMT R3, R16, 0x8880, RZ ;  /* 0x0000888010037816 */ /* 0x004fca00000000ff */
[----:B------:R-:W-:-:S07]  /*16fe0*/  IMAD R2, R3, R18, RZ ;  /* 0x0000001203027224 */ /* 0x000fce00078e02ff */
.L_x_940:
[----:B------:R-:W-:Y:S05]  /*16ff0*/  BSYNC B1 ;  /* 0x0000000000017941 */ /* 0x000fea0003800000 */
.L_x_939:
[----:B------:R-:W-:Y:S01]  /*17000*/  @!P3 IMAD R91, R91, R17, R2 ;  /* 0x000000115b5bb224 */ /* 0x000fe200078e0202 */
[----:B------:R-:W-:Y:S04]  /*17010*/  BSSY B1, `(.L_x_941) ;  /* 0x0000006000017945 */ /* 0x000fe80003800000 */
[----:B------:R0:W-:Y:S01]  /*17020*/  @!P3 STG.E.U8 desc[UR36][R8.64+0x181], R91 ;  /* 0x0001815b0800b986 */ /* 0x0001e2000c101124 */
[----:B------:R-:W-:Y:S05]  /*17030*/  @P5 BRA `(.L_x_942) ;  /* 0x00000000000c5947 */ /* 0x000fea0003800000 */
[----:B------:R-:W2:Y:S02]  /*17040*/  LDG.E.U8 R16, desc[UR36][R14.64+0x188] ;  /* 0x000188240e107981 */ /* 0x000ea4000c1e1100 */
[----:B--2---:R-:W-:-:S05]  /*17050*/  PRMT R3, R16, 0x8880, RZ ;  /* 0x0000888010037816 */ /* 0x004fca00000000ff */
[----:B------:R-:W-:-:S07]  /*17060*/  IMAD R2, R3, R18, RZ ;  /* 0x0000001203027224 */ /* 0x000fce00078e02ff */
.L_x_942:
[----:B------:R-:W-:Y:S05]  /*17070*/  BSYNC B1 ;  /* 0x0000000000017941 */ /* 0x000fea0003800000 */
.L_x_941:
[----:B--2---:R-:W-:Y:S01]  /*17080*/  @!P5 IMAD R3, R92, R17, R2 ;  /* 0x000000115c03d224 */ /* 0x004fe200078e0202 */
[----:B------:R-:W-:Y:S04]  /*17090*/  BSSY B1, `(.L_x_943) ;  /* 0x0000006000017945 */ /* 0x000fe80003800000 */
[----:B------:R2:W-:Y:S01]  /*170a0*/  @!P5 STG.E.U8 desc[UR36][R6.64+0x188], R3 ;  /* 0x000188030600d986 */ /* 0x0005e2000c101124 */
[----:B------:R-:W-:Y:S05]  /*170b0*/  @P0 BRA `(.L_x_944) ;  /* 0x00000000000c0947 */ /* 0x000fea0003800000 */
[----:B------:R-:W2:Y:S02]  /*170c0*/  LDG.E.U8 R16, desc[UR36][R14.64+0x189] ;  /* 0x000189240e107981 */ /* 0x000ea4000c1e1100 */
[----:B--2---:R-:W-:-:S05]  /*170d0*/  PRMT R3, R16, 0x8880, RZ ;  /* 0x0000888010037816 */ /* 0x004fca00000000ff */
[----:B------:R-:W-:-:S07]  /*170e0*/  IMAD R2, R3, R18, RZ ;  /* 0x0000001203027224 */ /* 0x000fce00078e02ff */
.L_x_944:
[----:B------:R-:W-:Y:S05]  /*170f0*/  BSYNC B1 ;  /* 0x0000000000017941 */ /* 0x000fea0003800000 */
.L_x_943:
        /* <DEDUP_REMOVED lines=11> */
.L_x_946:
[----:B------:R-:W-:Y:S05]  /*171b0*/  BSYNC B1 ;  /* 0x0000000000017941 */ /* 0x000fea0003800000 */
.L_x_945:
[----:B--2---:R-:W-:Y:S01]  /*171c0*/  @!P4 IMAD R3, R94, R17, R2 ;  /* 0x000000115e03c224 */ /* 0x004fe200078e0202 */
[----:B------:R-:W-:Y:S04]  /*171d0*/  BSSY B1, `(.L_x_947) ;  /* 0x0000006000017945 */ /* 0x000fe80003800000 */
[----:B------:R2:W-:Y:S01]  /*171e0*/  @!P4 STG.E.U8 desc[UR36][R8.64+0x188], R3 ;  /* 0x000188030800c986 */ /* 0x0005e2000c101124 */
[----:B------:R-:W-:Y:S05]  /*171f0*/  @P3 BRA `(.L_x_948) ;  /* 0x00000000000c3947 */ /* 0x000fea0003800000 */
[----:B------:R-:W2:Y:S02]  /*17200*/  LDG.E.U8 R16, desc[UR36][R12.64+0x189] ;  /* 0x000189240c107981 */ /* 0x000ea4000c1e1100 */
[----:B--2---:R-:W-:-:S05]  /*17210*/  PRMT R3, R16, 0x8880, RZ ;  /* 0x0000888010037816 */ /* 0x004fca00000000ff */
[----:B------:R-:W-:-:S07]  /*17220*/  IMAD R2, R3, R18, RZ ;  /* 0x0000001203027224 */ /* 0x000fce00078e02ff */
.L_x_948:
[----:B------:R-:W-:Y:S05]  /*17230*/  BSYNC B1 ;  /* 0x0000000000017941 */ /* 0x000fea0003800000 */
.L_x_947:
[----:B------:R-:W-:Y:S01]  /*17240*/  @!P3 IMAD R95, R95, R17, R2 ;  /* 0x000000115f5fb224 */ /* 0x000fe200078e0202 */
[----:B------:R-:W-:Y:S04]  /*17250*/  BSSY B1, `(.L_x_949) ;  /* 0x0000006000017945 */ /* 0x000fe80003800000 */
[----:B------:R0:W-:Y:S01]  /*17260*/  @!P3 STG.E.U8 desc[UR36][R8.64+0x189], R95 ;  /* 0x0001895f0800b986 */ /* 0x0001e2000c101124 */
[----:B------:R-:W-:Y:S05]  /*17270*/  @P5 BRA `(.L_x_950) ;  /* 0x00000000000c5947 */ /* 0x000fea0003800000 */
[----:B------:R-:W2:Y:S02]  /*17280*/  LDG.E.U8 R16, desc[UR36][R14.64+0x190] ;  /* 0x000190240e107981 */ /* 0x000ea4000c1e1100 */
[----:B--2---:R-:W-:-:S05]  /*17290*/  PRMT R3, R16, 0x8880, RZ ;  /* 0x0000888010037816 */ /* 0x004fca00000000ff */
[----:B------:R-:W-:-:S07]  /*172a0*/  IMAD R2, R3, R18, RZ ;  /* 0x0000001203027224 */ /* 0x000fce00078e02ff */
.L_x_950:
[----:B------:R-:W-:Y:S05]  /*172b0*/  BSYNC B1 ;  /* 0x0000000000017941 */ /* 0x000fea0003800000 */
.L_x_949:
[----:B--2---:R-:W-:Y:S01]  /*172c0*/  @!P5 IMAD R3, R96, R17, R2 ;  /* 0x000000116003d224 */ /* 0x004fe200078e0202 */
[----:B------:R-:W-:Y:S04]  /*172d0*/  BSSY B1, `(.L_x_951) ;  /* 0x0000006000017945 */ /* 0x000fe80003800000 */
[----:B------:R2:W-:Y:S01]  /*172e0*/  @!P5 STG.E.U8 desc[UR36][R6.64+0x190], R3 ;  /* 0x000190030600d986 */ /* 0x0005e2000c101124 */
[----:B------:R-:W-:Y:S05]  /*172f0*/  @P0 BRA `(.L_x_952) ;  /* 0x00000000000c0947 */ /* 0x000fea0003800000 */
[----:B------:R-:W2:Y:S02]  /*17300*/  LDG.E.U8 R16, desc[UR36][R14.64+0x191] ;  /* 0x000191240e107981 */ /* 0x000ea4000c1e1100 */
[----:B--2---:R-:W-:-:S05]  /*17310*/  PRMT R3, R16, 0x8880, RZ ;  /* 0x0000888010037816 */ /* 0x004fca00000000ff */
[----:B------:R-:W-:-:S07]  /*17320*/  IMAD R2, R3, R18, RZ ;  /* 0x0000001203027224 */ /* 0x000fce00078e02ff */
.L_x_952:
[----:B------:R-:W-:Y:S05]  /*17330*/  BSYNC B1 ;  /* 0x0000000000017941 */ /* 0x000fea0003800000 */
.L_x_951:
        /* <DEDUP_REMOVED lines=11> */
.L_x_954:
[----:B------:R-:W-:Y:S05]  /*173f0*/  BSYNC B1 ;  /* 0x0000000000017941 */ /* 0x000fea0003800000 */
.L_x_953:
[----:B--2---:R-:W-:Y:S01]  /*17400*/  @!P4 IMAD R3, R98, R17, R2 ;  /* 0x000000116203c224 */ /* 0x004fe200078e0202 */
[----:B------:R-:W-:Y:S04]  /*17410*/  BSSY B1, `(.L_x_955) ;  /* 0x0000006000017945 */ /* 0x000fe80003800000 */
[----:B------:R2:W-:Y:S01]  /*17420*/  @!P4 STG.E.U8 desc[UR36][R8.64+0x190], R3 ;  /* 0x000190030800c986 */ /* 0x0005e2000c101124 */
[----:B------:R-:W-:Y:S05]  /*17430*/  @P3 BRA `(.L_x_956) ;  /* 0x00000000000c3947 */ /* 0x000fea0003800000 */
[----:B------:R-:W2:Y:S02]  /*17440*/  LDG.E.U8 R16, desc[UR36][R12.64+0x191] ;  /* 0x000191240c107981 */ /* 0x000ea4000c1e1100 */
[----:B--2---:R-:W-:-:S05]  /*17450*/  PRMT R3, R16, 0x8880, RZ ;  /* 0x0000888010037816 */ /* 0x004fca00000000ff */
[----:B------:R-:W-:-:S07]  /*17460*/  IMAD R2, R3, R18, RZ ;  /* 0x0000001203027224 */ /* 0x000fce00078e02ff */
.L_x_956:
[----:B------:R-:W-:Y:S05]  /*17470*/  BSYNC B1 ;  /* 0x0000000000017941 */ /* 0x000fea0003800000 */
.L_x_955:
[----:B------:R-:W-:Y:S01]  /*17480*/  @!P3 IMAD R99, R99, R17, R2 ;  /* 0x000000116363b224 */ /* 0x000fe200078e0202 */
[----:B------:R-:W-:Y:S04]  /*17490*/  BSSY B1, `(.L_x_957) ;  /* 0x0000006000017945 */ /* 0x000fe80003800000 */
[----:B------:R0:W-:Y:S01]  /*174a0*/  @!P3 STG.E.U8 desc[UR36][R8.64+0x191], R99 ;  /* 0x000191630800b986 */ /* 0x0001e2000c101124 */
[----:B------:R-:W-:Y:S05]  /*174b0*/  @P5 BRA `(.L_x_958) ;  /* 0x00000000000c5947 */ /* 0x000fea0003800000 */
[----:B------:R-:W2:Y:S02]  /*174c0*/  LDG.E.U8 R16, desc[UR36][R14.64+0x198] ;  /* 0x000198240e107981 */ /* 0x000ea4000c1e1100 */
[----:B--2---:R-:W-:-:S05]  /*174d0*/  PRMT R3, R16, 0x8880, RZ ;  /* 0x0000888010037816 */ /* 0x004fca00000000ff */
[----:B------:R-:W-:-:S07]  /*174e0*/  IMAD R2, R3, R18, RZ ;  /* 0x0000001203027224 */ /* 0x000fce00078e02ff */
.L_x_958:
[----:B------:R-:W-:Y:S05]  /*174f0*/  BSYNC B1 ;  /* 0x0000000000017941 */ /* 0x000fea0003800000 */
.L_x_957:
[----:B--2---:R-:W-:Y:S01]  /*17500*/  @!P5 IMAD R3, R100, R17, R2 ;  /* 0x000000116403d224 */ /* 0x004fe200078e0202 */
[----:B------:R-:W-:Y:S04]  /*17510*/  BSSY B1, `(.L_x_959) ;  /* 0x0000006000017945 */ /* 0x000fe80003800000 */
[----:B------:R2:W-:Y:S01]  /*17520*/  @!P5 STG.E.U8 desc[UR36][R6.64+0x198], R3 ;  /* 0x000198030600d986 */ /* 0x0005e2000c101124 */
[----:B------:R-:W-:Y:S05]  /*17530*/  @P0 BRA `(.L_x_960) ;  /* 0x00000000000c0947 */ /* 0x000fea0003800000 */
[----:B------:R-:W2:Y:S02]  /*17540*/  LDG.E.U8 R16, desc[UR36][R14.64+0x199] ;  /* 0x000199240e107981 */ /* 0x000ea4000c1e1100 */
[----:B--2---:R-:W-:-:S05]  /*17550*/  PRMT R3, R16, 0x8880, RZ ;  /* 0x0000888010037816 */ /* 0x004fca00000000ff */
[----:B------:R-:W-:-:S07]  /*17560*/  IMAD R2, R3, R18, RZ ;  /* 0x0000001203027224 */ /* 0x000fce00078e02ff */
.L_x_960:
[----:B------:R-:W-:Y:S05]  /*17570*/  BSYNC B1 ;  /* 0x0000000000017941 */ /* 0x000fea0003800000 */
.L_x_959:
        /* <DEDUP_REMOVED lines=11> */
.L_x_962:
[----:B------:R-:W-:Y:S05]  /*17630*/  BSYNC B1 ;  /* 0x0000000000017941 */ /* 0x000fea0003800000 */
.L_x_961:
[----:B--2---:R-:W-:Y:S01]  /*17640*/  @!P4 IMAD R3, R102, R17, R2 ;  /* 0x000000116603c224 */ /* 0x004fe200078e0202 */
[----:B------:R-:W-:Y:S04]  /*17650*/  BSSY B1, `(.L_x_963) ;  /* 0x0000006000017945 */ /* 0x000fe80003800000 */
[----:B------:R2:W-:Y:S01]  /*17660*/  @!P4 STG.E.U8 desc[UR36][R8.64+0x198], R3 ;  /* 0x000198030800c986 */ /* 0x0005e2000c101124 */
[----:B------:R-:W-:Y:S05]  /*17670*/  @P3 BRA `(.L_x_964) ;  /* 0x00000000000c3947 */ /* 0x000fea0003800000 */
[----:B------:R-:W2:Y:S02]  /*17680*/  LDG.E.U8 R16, desc[UR36][R12.64+0x199] ;  /* 0x000199240c107981 */ /* 0x000ea4000c1e1100 */
[----:B--2---:R-:W-:-:S05]  /*17690*/  PRMT R3, R16, 0x8880, RZ ;  /* 0x0000888010037816 */ /* 0x004fca00000000ff */
[----:B------:R-:W-:-:S07]  /*176a0*/  IMAD R2, R3, R18, RZ ;  /* 0x0000001203027224 */ /* 0x000fce00078e02ff */
.L_x_964:
[----:B------:R-:W-:Y:S05]  /*176b0*/  BSYNC B1 ;  /* 0x0000000000017941 */ /* 0x000fea0003800000 */
.L_x_963:
[----:B------:R-:W-:Y:S01]  /*176c0*/  @!P3 IMAD R103, R103, R17, R2 ;  /* 0x000000116767b224 */ /* 0x000fe200078e0202 */
[----:B------:R-:W-:Y:S04]  /*176d0*/  BSSY B1, `(.L_x_965) ;  /* 0x0000006000017945 */ /* 0x000fe80003800000 */
[----:B------:R0:W-:Y:S01]  /*176e0*/  @!P3 STG.E.U8 desc[UR36][R8.64+0x199], R103 ;  /* 0x000199670800b986 */ /* 0x0001e2000c101124 */
[----:B------:R-:W-:Y:S05]  /*176f0*/  @P5 BRA `(.L_x_966) ;  /* 0x00000000000c5947 */ /* 0x000fea0003800000 */
[----:B------:R-:W2:Y:S02]  /*17700*/  LDG.E.U8 R16, desc[UR36][R14.64+0x1a0] ;  /* 0x0001a0240e107981 */ /* 0x000ea4000c1e1100 */
[----:B--2---:R-:W-:-:S05]  /*17710*/  PRMT R3, R16, 0x8880, RZ ;  /* 0x0000888010037816 */ /* 0x004fca00000000ff */
[----:B------:R-:W-:-:S07]  /*17720*/  IMAD R2, R3, R18, RZ ;  /* 0x0000001203027224 */ /* 0x000fce00078e02ff */
.L_x_966:
[----:B------:R-:W-:Y:S05]  /*17730*/  BSYNC B1 ;  /* 0x0000000000017941 */ /* 0x000fea0003800000 */
.L_x_965:
[----:B--2---:R-:W-:Y:S01]  /*17740*/  @!P5 IMAD R3, R104, R17, R2 ;  /* 0x000000116803d224 */ /* 0x004fe200078e0202 */
[----:B------:R-:W-:Y:S04]  /*17750*/  BSSY B1, `(.L_x_967) ;  /* 0x0000006000017945 */ /* 0x000fe80003800000 */
[----:B------:R2:W-:Y:S01]  /*17760*/  @!P5 STG.E.U8 desc[UR36][R6.64+0x1a0], R3 ;  /* 0x0001a0030600d986 */ /* 0x0005e2000c101124 */
[----:B------:R-:W-:Y:S05]  /*17770*/  @P0 BRA `(.L_x_968) ;  /* 0x00000000000c0947 */ /* 0x000fea0003800000 */
[----:B------:R-:W2:Y:S02]  /*17780*/  LDG.E.U8 R16, desc[UR36][R14.64+0x1a1] ;  /* 0x0001a1240e107981 */ /* 0x000ea4000c1e1100 */
[----:B--2---:R-:W-:-:S05]  /*17790*/  PRMT R3, R16, 0x8880, RZ ;  /* 0x0000888010037816 */ /* 0x004fca00000000ff */
[----:B------:R-:W-:-:S07]  /*177a0*/  IMAD R2, R3, R18, RZ ;  /* 0x0000001203027224 */ /* 0x000fce00078e02ff */
.L_x_968:
[----:B------:R-:W-:Y:S05]  /*177b0*/  BSYNC B1 ;  /* 0x0000000000017941 */ /* 0x000fea0003800000 */
.L_x_967:
        /* <DEDUP_REMOVED lines=11> */
.L_x_970:
[----:B------:R-:W-:Y:S05]  /*17870*/  BSYNC B1 ;  /* 0x0000000000017941 */ /* 0x000fea0003800000 */
.L_x_969:
[----:B--2---:R-:W-:Y:S01]  /*17880*/  @!P4 IMAD R3, R106, R17, R2 ;  /* 0x000000116a03c224 */ /* 0x004fe200078e0202 */
[----:B------:R-:W-:Y:S04]  /*17890*/  BSSY B1, `(.L_x_971) ;  /* 0x0000006000017945 */ /* 0x000fe80003800000 */
[----:B------:R2:W-:Y:S01]  /*178a0*/  @!P4 STG.E.U8 desc[UR36][R8.64+0x1a0], R3 ;  /* 0x0001a0030800c986 */ /* 0x0005e2000c101124 */
[----:B------:R-:W-:Y:S05]  /*178b0*/  @P3 BRA `(.L_x_972) ;  /* 0x00000000000c3947 */ /* 0x000fea0003800000 */
[----:B------:R-:W2:Y:S02]  /*178c0*/  LDG.E.U8 R16, desc[UR36][R12.64+0x1a1] ;  /* 0x0001a1240c107981 */ /* 0x000ea4000c1e1100 */
[----:B--2---:R-:W-:-:S05]  /*178d0*/  PRMT R3, R16, 0x8880, RZ ;  /* 0x0000888010037816 */ /* 0x004fca00000000ff */
[----:B------:R-:W-:-:S07]  /*178e0*/  IMAD R2, R3, R18, RZ ;  /* 0x0000001203027224 */ /* 0x000fce00078e02ff */
.L_x_972:
[----:B------:R-:W-:Y:S05]  /*178f0*/  BSYNC B1 ;  /* 0x0000000000017941 */ /* 0x000fea0003800000 */
.L_x_971:
[----:B------:R-:W-:Y:S01]  /*17900*/  @!P3 IMAD R107, R107, R17, R2 ;  /* 0x000000116b6bb224 */ /* 0x000fe200078e0202 */
[----:B------:R-:W-:Y:S04]  /*17910*/  BSSY B1, `(.L_x_973) ;  /* 0x0000006000017945 */ /* 0x000fe80003800000 */
[----:B------:R0:W-:Y:S01]  /*17920*/  @!P3 STG.E.U8 desc[UR36][R8.64+0x1a1], R107 ;  /* 0x0001a16b0800b986 */ /* 0x0001e2000c101124 */
[----:B------:R-:W-:Y:S05]  /*17930*/  @P5 BRA `(.L_x_974) ;  /* 0x00000000000c5947 */ /* 0x000fea0003800000 */
[----:B------:R-:W2:Y:S02]  /*17940*/  LDG.E.U8 R16, desc[UR36][R14.64+0x1a8] ;  /* 0x0001a8240e107981 */ /* 0x000ea4000c1e1100 */
[----:B--2---:R-:W-:-:S05]  /*17950*/  PRMT R3, R16, 0x8880, RZ ;  /* 0x0000888010037816 */ /* 0x004fca00000000ff */
[----:B------:R-:W-:-:S07]  /*17960*/  IMAD R2, R3, R18, RZ ;  /* 0x0000001203027224 */ /* 0x000fce00078e02ff */
.L_x_974:
[----:B------:R-:W-:Y:S05]  /*17970*/  BSYNC B1 ;  /* 0x0000000000017941 */ /* 0x000fea0003800000 */
.L_x_973:
[----:B--2---:R-:W-:Y:S01]  /*17980*/  @!P5 IMAD R3, R108, R17, R2 ;  /* 0x000000116c03d224 */ /* 0x004fe200078e0202 */
[----:B------:R-:W-:Y:S04]  /*17990*/  BSSY B1, `(.L_x_975) ;  /* 0x0000006000017945 */ /* 0x000fe80003800000 */
[----:B------:R2:W-:Y:S01]  /*179a0*/  @!P5 STG.E.U8 desc[UR36][R6.64+0x1a8], R3 ;  /* 0x0001a8030600d986 */ /* 0x0005e2000c101124 */
[----:B------:R-:W-:Y:S05]  /*179b0*/  @P0 BRA `(.L_x_976) ;  /* 0x00000000000c0947 */ /* 0x000fea0003800000 */
[----:B------:R-:W2:Y:S02]  /*179c0*/  LDG.E.U8 R16, desc[UR36][R14.64+0x1a9] ;  /* 0x0001a9240e107981 */ /* 0x000ea4000c1e1100 */
[----:B--2---:R-:W-:-:S05]  /*179d0*/  PRMT R3, R16, 0x8880, RZ ;  /* 0x0000888010037816 */ /* 0x004fca00000000ff */
[----:B------:R-:W-:-:S07]  /*179e0*/  IMAD R2, R3, R18, RZ ;  /* 0x0000001203027224 */ /* 0x000fce00078e02ff */
.L_x_976:
[----:B------:R-:W-:Y:S05]  /*179f0*/  BSYNC B1 ;  /* 0x0000000000017941 */ /* 0x000fea0003800000 */
.L_x_975:
        /* <DEDUP_REMOVED lines=11> */
.L_x_978:
[----:B------:R-:W-:Y:S05]  /*17ab0*/  BSYNC B1 ;  /* 0x0000000000017941 */ /* 0x000fea0003800000 */
.L_x_977:
[----:B--2---:R-:W-:Y:S01]  /*17ac0*/  @!P4 IMAD R3, R110, R17, R2 ;  /* 0x000000116e03c224 */ /* 0x004fe200078e0202 */
[----:B------:R-:W-:Y:S04]  /*17ad0*/  BSSY B1, `(.L_x_979) ;  /* 0x0000006000017945 */ /* 0x000fe80003800000 */
[----:B------:R2:W-:Y:S01]  /*17ae0*/  @!P4 STG.E.U8 desc[UR36][R8.64+0x1a8], R3 ;  /* 0x0001a8030800c986 */ /* 0x0005e2000c101124 */
[----:B------:R-:W-:Y:S05]  /*17af0*/  @P3 BRA `(.L_x_980) ;  /* 0x00000000000c3947 */ /* 0x000fea0003800000 */
[----:B------:R-:W2:Y:S02]  /*17b00*/  LDG.E.U8 R16, desc[UR36][R12.64+0x1a9] ;  /* 0x0001a9240c107981 */ /* 0x000ea4000c1e1100 */
[----:B--2---:R-:W-:-:S05]  /*17b10*/  PRMT R3, R16, 0x8880, RZ ;  /* 0x0000888010037816 */ /* 0x004fca00000000ff */
[----:B------:R-:W-:-:S07]  /*17b20*/  IMAD R2, R3, R18, RZ ;  /* 0x0000001203027224 */ /* 0x000fce00078e02ff */
.L_x_980:
[----:B------:R-:W-:Y:S05]  /*17b30*/  BSYNC B1 ;  /* 0x0000000000017941 */ /* 0x000fea0003800000 */
.L_x_979:
[----:B------:R-:W-:Y:S01]  /*17b40*/  @!P3 IMAD R111, R111, R17, R2 ;  /* 0x000000116f6fb224 */ /* 0x000fe200078e0202 */
[----:B------:R-:W-:Y:S04]  /*17b50*/  BSSY B1, `(.L_x_981) ;  /* 0x0000006000017945 */ /* 0x000fe80003800000 */
[----:B------:R0:W-:Y:S01]  /*17b60*/  @!P3 STG.E.U8 desc[UR36][R8.64+0x1a9], R111 ;  /* 0x0001a96f0800b986 */ /* 0x0001e2000c101124 */
[----:B------:R-:W-:Y:S05]  /*17b70*/  @P5 BRA `(.L_x_982) ;  /* 0x00000000000c5947 */ /* 0x000fea0003800000 */
[----:B------:R-:W2:Y:S02]  /*17b80*/  LDG.E.U8 R16, desc[UR36][R14.64+0x1b0] ;  /* 0x0001b0240e107981 */ /* 0x000ea4000c1e1100 */
[----:B--2---:R-:W-:-:S05]  /*17b90*/  PRMT R3, R16, 0x8880, RZ ;  /* 0x0000888010037816 */ /* 0x004fca00000000ff */
[----:B------:R-:W-:-:S07]  /*17ba0*/  IMAD R2, R3, R18, RZ ;  /* 0x0000001203027224 */ /* 0x000fce00078e02ff */
.L_x_982:
[----:B------:R-:W-:Y:S05]  /*17bb0*/  BSYNC B1 ;  /* 0x0000000000017941 */ /* 0x000fea0003800000 */
.L_x_981:
[----:B--2---:R-:W-:Y:S01]  /*17bc0*/  @!P5 IMAD R3, R112, R17, R2 ;  /* 0x000000117003d224 */ /* 0x004fe200078e0202 */
[----:B------:R-:W-:Y:S04]  /*17bd0*/  BSSY B1, `(.L_x_983) ;  /* 0x0000006000017945 */ /* 0x000fe80003800000 */
[----:B------:R2:W-:Y:S01]  /*17be0*/  @!P5 STG.E.U8 desc[UR36][R6.64+0x1b0], R3 ;  /* 0x0001b0030600d986 */ /* 0x0005e2000c101124 */
[----:B------:R-:W-:Y:S05]  /*17bf0*/  @P0 BRA `(.L_x_984) ;  /* 0x00000000000c0947 */ /* 0x000fea0003800000 */
[----:B------:R-:W2:Y:S02]  /*17c00*/  LDG.E.U8 R16, desc[UR36][R14.64+0x1b1] ;  /* 0x0001b1240e107981 */ /* 0x000ea4000c1e1100 */
[----:B--2---:R-:W-:-:S05]  /*17c10*/  PRMT R3, R16, 0x8880, RZ ;  /* 0x0000888010037816 */ /* 0x004fca00000000ff */
[----:B------:R-:W-:-:S07]  /*17c20*/  IMAD R2, R3, R18, RZ ;  /* 0x0000001203027224 */ /* 0x000fce00078e02ff */
.L_x_984:
[----:B------:R-:W-:Y:S05]  /*17c30*/  BSYNC B1 ;  /* 0x0000000000017941 */ /* 0x000fea0003800000 */
.L_x_983:
        /* <DEDUP_REMOVED lines=11> */
.L_x_986:
[----:B------:R-:W-:Y:S05]  /*17cf0*/  BSYNC B1 ;  /* 0x0000000000017941 */ /* 0x000fea0003800000 */
.L_x_985:
[----:B--2---:R-:W-:Y:S01]  /*17d00*/  @!P4 IMAD R3, R114, R17, R2 ;  /* 0x000000117203c224 */ /* 0x004fe200078e0202 */
[----:B------:R-:W-:Y:S04]  /*17d10*/  BSSY B1, `(.L_x_987) ;  /* 0x0000006000017945 */ /* 0x000fe80003800000 */
[----:B------:R2:W-:Y:S01]  /*17d20*/  @!P4 STG.E.U8 desc[UR36][R8.64+0x1b0], R3 ;  /* 0x0001b0030800c986 */ /* 0x0005e2000c101124 */
[----:B------:R-:W-:Y:S05]  /*17d30*/  @P3 BRA `(.L_x_988) ;  /* 0x00000000000c3947 */ /* 0x000fea0003800000 */
[----:B------:R-:W2:Y:S02]  /*17d40*/  LDG.E.U8 R16, desc[UR36][R12.64+0x1b1] ;  /* 0x0001b1240c107981 */ /* 0x000ea4000c1e1100 */
[----:B--2---:R-:W-:-:S05]  /*17d50*/  PRMT R3, R16, 0x8880, RZ ;  /* 0x0000888010037816 */ /* 0x004fca00000000ff */
[----:B------:R-:W-:-:S07]  /*17d60*/  IMAD R2, R3, R18, RZ ;  /* 0x0000001203027224 */ /* 0x000fce00078e02ff */
.L_x_988:
[----:B------:R-:W-:Y:S05]  /*17d70*/  BSYNC B1 ;  /* 0x0000000000017941 */ /* 0x000fea0003800000 */
.L_x_987:
[----:B------:R-:W-:Y:S01]  /*17d80*/  @!P3 IMAD R115, R115, R17, R2 ;  /* 0x000000117373b224 */ /* 0x000fe200078e0202 */
[----:B------:R-:W-:Y:S04]  /*17d90*/  BSSY B1, `(.L_x_989) ;  /* 0x0000006000017945 */ /* 0x000fe80003800000 */
[----:B------:R0:W-:Y:S01]  /*17da0*/  @!P3 STG.E.U8 desc[UR36][R8.64+0x1b1], R115 ;  /* 0x0001b1730800b986 */ /* 0x0001e2000c101124 */
[----:B------:R-:W-:Y:S05]  /*17db0*/  @P5 BRA `(.L_x_990) ;  /* 0x00000000000c5947 */ /* 0x000fea0003800000 */
[----:B------:R-:W2:Y:S02]  /*17dc0*/  LDG.E.U8 R16, desc[UR36][R14.64+0x1b8] ;  /* 0x0001b8240e107981 */ /* 0x000ea4000c1e1100 */
[----:B--2---:R-:W-:-:S05]  /*17dd0*/  PRMT R3, R16, 0x8880, RZ ;  /* 0x0000888010037816 */ /* 0x004fca00000000ff */
[----:B------:R-:W-:-:S07]  /*17de0*/  IMAD R2, R3, R18, RZ ;  /* 0x0000001203027224 */ /* 0x000fce00078e02ff */
.L_x_990:
[----:B------:R-:W-:Y:S05]  /*17df0*/  BSYNC B1 ;  /* 0x0000000000017941 */ /* 0x000fea0003800000 */
.L_x_989:
[----:B--2---:R-:W-:Y:S01]  /*17e00*/  @!P5 IMAD R3, R116, R17, R2 ;  /* 0x000000117403d224 */ /* 0x004fe200078e0202 */
[----:B------:R-:W-:Y:S04]  /*17e10*/  BSSY B1, `(.L_x_991) ;  /* 0x0000006000017945 */ /* 0x000fe80003800000 */
[----:B------:R2:W-:Y:S01]  /*17e20*/  @!P5 STG.E.U8 desc[UR36][R6.64+0x1b8], R3 ;  /* 0x0001b8030600d986 */ /* 0x0005e2000c101124 */
[----:B------:R-:W-:Y:S05]  /*17e30*/  @P0 BRA `(.L_x_992) ;  /* 0x00000000000c0947 */ /* 0x000fea0003800000 */
[----:B------:R-:W2:Y:S02]  /*17e40*/  LDG.E.U8 R16, desc[UR36][R14.64+0x1b9] ;  /* 0x0001b9240e107981 */ /* 0x000ea4000c1e1100 */
[----:B--2---:R-:W-:-:S05]  /*17e50*/  PRMT R3, R16, 0x8880, RZ ;  /* 0x0000888010037816 */ /* 0x004fca00000000ff */
[----:B------:R-:W-:-:S07]  /*17e60*/  IMAD R2, R3, R18, RZ ;  /* 0x0000001203027224 */ /* 0x000fce00078e02ff */
.L_x_992:
[----:B------:R-:W-:Y:S05]  /*17e70*/  BSYNC B1 ;  /* 0x0000000000017941 */ /* 0x000fea0003800000 */
.L_x_991:
        /* <DEDUP_REMOVED lines=11> */
.L_x_994:
[----:B------:R-:W-:Y:S05]  /*17f30*/  BSYNC B1 ;  /* 0x0000000000017941 */ /* 0x000fea0003800000 */
.L_x_993:
[----:B--2---:R-:W-:Y:S01]  /*17f40*/  @!P4 IMAD R3, R118, R17, R2 ;  /* 0x000000117603c224 */ /* 0x004fe200078e0202 */
[----:B------:R-:W-:Y:S04]  /*17f50*/  BSSY B1, `(.L_x_995) ;  /* 0x0000006000017945 */ /* 0x000fe80003800000 */
[----:B------:R2:W-:Y:S01]  /*17f60*/  @!P4 STG.E.U8 desc[UR36][R8.64+0x1b8], R3 ;  /* 0x0001b8030800c986 */ /* 0x0005e2000c101124 */
[----:B------:R-:W-:Y:S05]  /*17f70*/  @P3 BRA `(.L_x_996) ;  /* 0x00000000000c3947 */ /* 0x000fea0003800000 */
[----:B------:R-:W2:Y:S02]  /*17f80*/  LDG.E.U8 R16, desc[UR36][R12.64+0x1b9] ;  /* 0x0001b9240c107981 */ /* 0x000ea4000c1e1100 */
[----:B--2---:R-:W-:-:S05]  /*17f90*/  PRMT R3, R16, 0x8880, RZ ;  /* 0x0000888010037816 */ /* 0x004fca00000000ff */
[----:B------:R-:W-:-:S07]  /*17fa0*/  IMAD R2, R3, R18, RZ ;  /* 0x0000001203027224 */ /* 0x000fce00078e02ff */
.L_x_996:
[----:B------:R-:W-:Y:S05]  /*17fb0*/  BSYNC B1 ;  /* 0x0000000000017941 */ /* 0x000fea0003800000 */
.L_x_995:
[----:B------:R-:W-:Y:S01]  /*17fc0*/  @!P3 IMAD R119, R119, R17, R2 ;  /* 0x000000117777b224 */ /* 0x000fe200078e0202 */
[----:B------:R-:W-:Y:S04]  /*17fd0*/  BSSY B1, `(.L_x_997) ;  /* 0x0000006000017945 */ /* 0x000fe80003800000 */
[----:B------:R0:W-:Y:S01]  /*17fe0*/  @!P3 STG.E.U8 desc[UR36][R8.64+0x1b9], R119 ;  /* 0x0001b9770800b986 */ /* 0x0001e2000c101124 */
[----:B------:R-:W-:Y:S05]  /*17ff0*/  @P5 BRA `(.L_x_998) ;  /* 0x00000000000c5947 */ /* 0x000fea0003800000 */
[----:B------:R-:W2:Y:S02]  /*18000*/  LDG.E.U8 R16, desc[UR36][R14.64+0x1c0] ;  /* 0x0001c0240e107981 */ /* 0x000ea4000c1e1100 */
[----:B--2---:R-:W-:-:S05]  /*18010*/  PRMT R3, R16, 0x8880, RZ ;  /* 0x0000888010037816 */ /* 0x004fca00000000ff */
[----:B------:R-:W-:-:S07]  /*18020*/  IMAD R2, R3, R18, RZ ;  /* 0x0000001203027224 */ /* 0x000fce00078e02ff */
.L_x_998:
[----:B------:R-:W-:Y:S05]  /*18030*/  BSYNC B1 ;  /* 0x0000000000017941 */ /* 0x000fea0003800000 */
.L_x_997:
[----:B--2---:R-:W-:Y:S01]  /*18040*/  @!P5 IMAD R3, R120, R17, R2 ;  /* 0x000000117803d224 */ /* 0x004fe200078e0202 */
[----:B------:R-:W-:Y:S04]  /*18050*/  BSSY B1, `(.L_x_999) ;  /* 0x0000006000017945 */ /* 0x000fe80003800000 */
[----:B------:R2:W-:Y:S01]  /*18060*/  @!P5 STG.E.U8 desc[UR36][R6.64+0x1c0], R3 ;  /* 0x0001c0030600d986 */ /* 0x0005e2000c101124 */
[----:B------:R-:W-:Y:S05]  /*18070*/  @P0 BRA `(.L_x_1000) ;  /* 0x00000000000c0947 */ /* 0x000fea0003800000 */
[----:B------:R-:W2:Y:S02]  /*18080*/  LDG.E.U8 R16, desc[UR36][R14.64+0x1c1] ;  /* 0x0001c1240e107981 */ /* 0x000ea4000c1e1100 */
[----:B--2---:R-:W-:-:S05]  /*18090*/  PRMT R3, R16, 0x8880, RZ ;  /* 0x0000888010037816 */ /* 0x004fca00000000ff */
[----:B------:R-:W-:-:S07]  /*180a0*/  IMAD R2, R3, R18, RZ ;  /* 0x0000001203027224 */ /* 0x000fce00078e02ff */
.L_x_1000:
[----:B------:R-:W-:Y:S05]  /*180b0*/  BSYNC B1 ;  /* 0x0000000000017941 */ /* 0x000fea0003800000 */
.L_x_999:
        /* <DEDUP_REMOVED lines=11> */
.L_x_1002:
[----:B------:R-:W-:Y:S05]  /*18170*/  BSYNC B1 ;  /* 0x0000000000017941 */ /* 0x000fea0003800000 */
.L_x_1001:
[----:B--2---:R-:W-:Y:S01]  /*18180*/  @!P4 IMAD R3, R122, R17, R2 ;  /* 0x000000117a03c224 */ /* 0x004fe200078e0202 */
[----:B------:R-:W-:Y:S04]  /*18190*/  BSSY B1, `(.L_x_1003) ;  /* 0x0000006000017945 */ /* 0x000fe80003800000 */
[----:B------:R2:W-:Y:S01]  /*181a0*/  @!P4 STG.E.U8 desc[UR36][R8.64+0x1c0], R3 ;  /* 0x0001c0030800c986 */ /* 0x0005e2000c101124 */
[----:B------:R-:W-:Y:S05]  /*181b0*/  @P3 BRA `(.L_x_1004) ;  /* 0x00000000000c3947 */ /* 0x000fea0003800000 */
[----:B------:R-:W2:Y:S02]  /*181c0*/  LDG.E.U8 R16, desc[UR36][R12.64+0x1c1] ;  /* 0x0001c1240c107981 */ /* 0x000ea4000c1e1100 */
[----:B--2---:R-:W-:-:S05]  /*181d0*/  PRMT R3, R16, 0x8880, RZ ;  /* 0x0000888010037816 */ /* 0x004fca00000000ff */
[----:B------:R-:W-:-:S07]  /*181e0*/  IMAD R2, R3, R18, RZ ;  /* 0x0000001203027224 */ /* 0x000fce00078e02ff */
.L_x_1004:
[----:B------:R-:W-:Y:S05]  /*181f0*/  BSYNC B1 ;  /* 0x0000000000017941 */ /* 0x000fea0003800000 */
.L_x_1003:
[----:B------:R-:W-:Y:S01]  /*18200*/  @!P3 IMAD R123, R123, R17, R2 ;  /* 0x000000117b7bb224 */ /* 0x000fe200078e0202 */
[----:B------:R-:W-:Y:S04]  /*18210*/  BSSY B1, `(.L_x_1005) ;  /* 0x0000006000017945 */ /* 0x000fe80003800000 */
[----:B------:R0:W-:Y:S01]  /*18220*/  @!P3 STG.E.U8 desc[UR36][R8.64+0x1c1], R123 ;  /* 0x0001c17b0800b986 */ /* 0x0001e2000c101124 */
[----:B------:R-:W-:Y:S05]  /*18230*/  @P5 BRA `(.L_x_1006) ;  /* 0x00000000000c5947 */ /* 0x000fea0003800000 */
[----:B------:R-:W2:Y:S02]  /*18240*/  LDG.E.U8 R16, desc[UR36][R14.64+0x1c8] ;  /* 0x0001c8240e107981 */ /* 0x000ea4000c1e1100 */
[----:B--2---:R-:W-:-:S05]  /*18250*/  PRMT R3, R16, 0x8880, RZ ;  /* 0x0000888010037816 */ /* 0x004fca00000000ff */
[----:B------:R-:W-:-:S07]  /*18260*/  IMAD R2, R3, R18, RZ ;  /* 0x0000001203027224 */ /* 0x000fce00078e02ff */
.L_x_1006:
[----:B------:R-:W-:Y:S05]  /*18270*/  BSYNC B1 ;  /* 0x0000000000017941 */ /* 0x000fea0003800000 */
.L_x_1005:
[----:B--2---:R-:W-:Y:S01]  /*18280*/  @!P5 IMAD R3, R124, R17, R2 ;  /* 0x000000117c03d224 */ /* 0x004fe200078e0202 */
[----:B------:R-:W-:Y:S04]  /*18290*/  BSSY B1, `(.L_x_1007) ;  /* 0x0000006000017945 */ /* 0x000fe80003800000 */
[----:B------:R2:W-:Y:S01]  /*182a0*/  @!P5 STG.E.U8 desc[UR36][R6.64+0x1c8], R3 ;  /* 0x0001c8030600d986 */ /* 0x0005e2000c101124 */
[----:B------:R-:W-:Y:S05]  /*182b0*/  @P0 BRA `(.L_x_1008) ;  /* 0x00000000000c0947 */ /* 0x000fea0003800000 */
[----:B------:R-:W2:Y:S02]  /*182c0*/  LDG.E.U8 R16, desc[UR36][R14.64+0x1c9] ;  /* 0x0001c9240e107981 */ /* 0x000ea4000c1e1100 */
[----:B--2---:R-:W-:-:S05]  /*182d0*/  PRMT R3, R16, 0x8880, RZ ;  /* 0x0000888010037816 */ /* 0x004fca00000000ff */
[----:B------:R-:W-:-:S07]  /*182e0*/  IMAD R2, R3, R18, RZ ;  /* 0x0000001203027224 */ /* 0x000fce00078e02ff */
.L_x_1008:
[----:B------:R-:W-:Y:S05]  /*182f0*/  BSYNC B1 ;  /* 0x0000000000017941 */ /* 0x000fea0003800000 */
.L_x_1007:
        /* <DEDUP_REMOVED lines=11> */
.L_x_1010:
[----:B------:R-:W-:Y:S05]  /*183b0*/  BSYNC B1 ;  /* 0x0000000000017941 */ /* 0x000fea0003800000 */
.L_x_1009:
[----:B--2---:R-:W-:Y:S01]  /*183c0*/  @!P4 IMAD R3, R126, R17, R2 ;  /* 0x000000117e03c224 */ /* 0x004fe200078e0202 */
[----:B------:R-:W-:Y:S04]  /*183d0*/  BSSY B1, `(.L_x_1011) ;  /* 0x0000006000017945 */ /* 0x000fe80003800000 */
[----:B------:R2:W-:Y:S01]  /*183e0*/  @!P4 STG.E.U8 desc[UR36][R8.64+0x1c8], R3 ;  /* 0x0001c8030800c986 */ /* 0x0005e2000c101124 */
[----:B------:R-:W-:Y:S05]  /*183f0*/  @P3 BRA `(.L_x_1012) ;  /* 0x00000000000c3947 */ /* 0x000fea0003800000 */
[----:B------:R-:W2:Y:S02]  /*18400*/  LDG.E.U8 R16, desc[UR36][R12.64+0x1c9] ;  /* 0x0001c9240c107981 */ /* 0x000ea4000c1e1100 */
[----:B--2---:R-:W-:-:S05]  /*18410*/  PRMT R3, R16, 0x8880, RZ ;  /* 0x0000888010037816 */ /* 0x004fca00000000ff */
[----:B------:R-:W-:-:S07]  /*18420*/  IMAD R2, R3, R18, RZ ;  /* 0x0000001203027224 */ /* 0x000fce00078e02ff */
.L_x_1012:
[----:B------:R-:W-:Y:S05]  /*18430*/  BSYNC B1 ;  /* 0x0000000000017941 */ /* 0x000fea0003800000 */
.L_x_1011:
[----:B------:R-:W-:Y:S01]  /*18440*/  @!P3 IMAD R127, R127, R17, R2 ;  /* 0x000000117f7fb224 */ /* 0x000fe200078e0202 */
[----:B------:R-:W-:Y:S04]  /*18450*/  BSSY B1, `(.L_x_1013) ;  /* 0x0000006000017945 */ /* 0x000fe80003800000 */
[----:B------:R0:W-:Y:S01]  /*18460*/  @!P3 STG.E.U8 desc[UR36][R8.64+0x1c9], R127 ;  /* 0x0001c97f0800b986 */ /* 0x0001e2000c101124 */
[----:B------:R-:W-:Y:S05]  /*18470*/  @P5 BRA `(.L_x_1014) ;  /* 0x00000000000c5947 */ /* 0x000fea0003800000 */
[----:B------:R-:W2:Y:S02]  /*18480*/  LDG.E.U8 R16, desc[UR36][R14.64+0x1d0] ;  /* 0x0001d0240e107981 */ /* 0x000ea4000c1e1100 */
[----:B--2---:R-:W-:-:S05]  /*18490*/  PRMT R3, R16, 0x8880, RZ ;  /* 0x0000888010037816 */ /* 0x004fca00000000ff */
[----:B------:R-:W-:-:S07]  /*184a0*/  IMAD R2, R3, R18, RZ ;  /* 0x0000001203027224 */ /* 0x000fce00078e02ff */
.L_x_1014:
[----:B------:R-:W-:Y:S05]  /*184b0*/  BSYNC B1 ;  /* 0x0000000000017941 */ /* 0x000fea0003800000 */
.L_x_1013:
[----:B--2---:R-:W-:Y:S01]  /*184c0*/  @!P5 IMAD R3, R128, R17, R2 ;  /* 0x000000118003d224 */ /* 0x004fe200078e0202 */
[----:B------:R-:W-:Y:S04]  /*184d0*/  BSSY B1, `(.L_x_1015) ;  /* 0x0000006000017945 */ /* 0x000fe80003800000 */
[----:B------:R2:W-:Y:S01]  /*184e0*/  @!P5 STG.E.U8 desc[UR36][R6.64+0x1d0], R3 ;  /* 0x0001d0030600d986 */ /* 0x0005e2000c101124 */
[----:B------:R-:W-:Y:S05]  /*184f0*/  @P0 BRA `(.L_x_1016) ;  /* 0x00000000000c0947 */ /* 0x000fea0003800000 */
[----:B------:R-:W2:Y:S02]  /*18500*/  LDG.E.U8 R16, desc[UR36][R14.64+0x1d1] ;  /* 0x0001d1240e107981 */ /* 0x000ea4000c1e1100 */
[----:B--2---:R-:W-:-:S05]  /*18510*/  PRMT R3, R16, 0x8880, RZ ;  /* 0x0000888010037816 */ /* 0x004fca00000000ff */
[----:B------:R-:W-:-:S07]  /*18520*/  IMAD R2, R3, R18, RZ ;  /* 0x0000001203027224 */ /* 0x000fce00078e02ff */
.L_x_1016:
[----:B------:R-:W-:Y:S05]  /*18530*/  BSYNC B1 ;  /* 0x0000000000017941 */ /* 0x000fea0003800000 */
.L_x_1015:
        /* <DEDUP_REMOVED lines=11> */
.L_x_1018:
[----:B------:R-:W-:Y:S05]  /*185f0*/  BSYNC B1 ;  /* 0x0000000000017941 */ /* 0x000fea0003800000 */
.L_x_1017:
[----:B--2---:R-:W-:Y:S01]  /*18600*/  @!P4 IMAD R3, R130, R17, R2 ;  /* 0x000000118203c224 */ /* 0x004fe200078e0202 */
[----:B------:R-:W-:Y:S04]  /*18610*/  BSSY B1, `(.L_x_1019) ;  /* 0x0000006000017945 */ /* 0x000fe80003800000 */
[----:B------:R2:W-:Y:S01]  /*18620*/  @!P4 STG.E.U8 desc[UR36][R8.64+0x1d0], R3 ;  /* 0x0001d0030800c986 */ /* 0x0005e2000c101124 */
[----:B------:R-:W-:Y:S05]  /*18630*/  @P3 BRA `(.L_x_1020) ;  /* 0x00000000000c3947 */ /* 0x000fea0003800000 */
[----:B------:R-:W2:Y:S02]  /*18640*/  LDG.E.U8 R16, desc[UR36][R12.64+0x1d1] ;  /* 0x0001d1240c107981 */ /* 0x000ea4000c1e1100 */
[----:B--2---:R-:W-:-:S05]  /*18650*/  PRMT R3, R16, 0x8880, RZ ;  /* 0x0000888010037816 */ /* 0x004fca00000000ff */
[----:B------:R-:W-:-:S07]  /*18660*/  IMAD R2, R3, R18, RZ ;  /* 0x0000001203027224 */ /* 0x000fce00078e02ff */
.L_x_1020:
[----:B------:R-:W-:Y:S05]  /*18670*/  BSYNC B1 ;  /* 0x0000000000017941 */ /* 0x000fea0003800000 */
.L_x_1019:
[----:B------:R-:W-:Y:S01]  /*18680*/  @!P3 IMAD R131, R131, R17, R2 ;  /* 0x000000118383b224 */ /* 0x000fe200078e0202 */
[----:B------:R-:W-:Y:S04]  /*18690*/  BSSY B1, `(.L_x_1021) ;  /* 0x0000006000017945 */ /* 0x000fe80003800000 */
[----:B------:R0:W-:Y:S01]  /*186a0*/  @!P3 STG.E.U8 desc[UR36][R8.64+0x1d1], R131 ;  /* 0x0001d1830800b986 */ /* 0x0001e2000c101124 */
[----:B------:R-:W-:Y:S05]  /*186b0*/  @P5 BRA `(.L_x_1022) ;  /* 0x00000000000c5947 */ /* 0x000fea0003800000 */
[----:B------:R-:W2:Y:S02]  /*186c0*/  LDG.E.U8 R16, desc[UR36][R14.64+0x1d8] ;  /* 0x0001d8240e107981 */ /* 0x000ea4000c1e1100 */
[----:B--2---:R-:W-:-:S05]  /*186d0*/  PRMT R3, R16, 0x8880, RZ ;  /* 0x0000888010037816 */ /* 0x004fca00000000ff */
[----:B------:R-:W-:-:S07]  /*186e0*/  IMAD R2, R3, R18, RZ ;  /* 0x0000001203027224 */ /* 0x000fce00078e02ff */
.L_x_1022:
[----:B------:R-:W-:Y:S05]  /*186f0*/  BSYNC B1 ;  /* 0x0000000000017941 */ /* 0x000fea0003800000 */
.L_x_1021:
[----:B--2---:R-:W-:Y:S01]  /*18700*/  @!P5 IMAD R3, R132, R17, R2 ;  /* 0x000000118403d224 */ /* 0x004fe200078e0202 */
[----:B------:R-:W-:Y:S04]  /*18710*/  BSSY B1, `(.L_x_1023) ;  /* 0x0000006000017945 */ /* 0x000fe80003800000 */
[----:B------:R2:W-:Y:S01]  /*18720*/  @!P5 STG.E.U8 desc[UR36][R6.64+0x1d8], R3 ;  /* 0x0001d8030600d986 */ /* 0x0005e2000c101124 */
[----:B------:R-:W-:Y:S05]  /*18730*/  @P0 BRA `(.L_x_1024) ;  /* 0x00000000000c0947 */ /* 0x000fea0003800000 */
[----:B------:R-:W2:Y:S02]  /*18740*/  LDG.E.U8 R16, desc[UR36][R14.64+0x1d9] ;  /* 0x0001d9240e107981 */ /* 0x000ea4000c1e1100 */
[----:B--2---:R-:W-:-:S05]  /*18750*/  PRMT R3, R16, 0x8880, RZ ;  /* 0x0000888010037816 */ /* 0x004fca00000000ff */
[----:B------:R-:W-:-:S07]  /*18760*/  IMAD R2, R3, R18, RZ ;  /* 0x0000001203027224 */ /* 0x000fce00078e02ff */
.L_x_1024:
[----:B------:R-:W-:Y:S05]  /*18770*/  BSYNC B1 ;  /* 0x0000000000017941 */ /* 0x000fea0003800000 */
.L_x_1023:
        /* <DEDUP_REMOVED lines=11> */
.L_x_1026:
[----:B------:R-:W-:Y:S05]  /*18830*/  BSYNC B1 ;  /* 0x0000000000017941 */ /* 0x000fea0003800000 */
.L_x_1025:
[----:B--2---:R-:W-:Y:S01]  /*18840*/  @!P4 IMAD R3, R134, R17, R2 ;  /* 0x000000118603c224 */ /* 0x004fe200078e0202 */
[----:B------:R-:W-:Y:S04]  /*18850*/  BSSY B1, `(.L_x_1027) ;  /* 0x0000006000017945 */ /* 0x000fe80003800000 */
[----:B------:R2:W-:Y:S01]  /*18860*/  @!P4 STG.E.U8 desc[UR36][R8.64+0x1d8], R3 ;  /* 0x0001d8030800c986 */ /* 0x0005e2000c101124 */
[----:B------:R-:W-:Y:S05]  /*18870*/  @P3 BRA `(.L_x_1028) ;  /* 0x00000000000c3947 */ /* 0x000fea0003800000 */
[----:B------:R-:W2:Y:S02]  /*18880*/  LDG.E.U8 R16, desc[UR36][R12.64+0x1d9] ;  /* 0x0001d9240c107981 */ /* 0x000ea4000c1e1100 */
[----:B--2---:R-:W-:-:S05]  /*18890*/  PRMT R3, R16, 0x8880, RZ ;  /* 0x0000888010037816 */ /* 0x004fca00000000ff */
[----:B------:R-:W-:-:S07]  /*188a0*/  IMAD R2, R3, R18, RZ ;  /* 0x0000001203027224 */ /* 0x000fce00078e02ff */
.L_x_1028:
[----:B------:R-:W-:Y:S05]  /*188b0*/  BSYNC B1 ;  /* 0x0000000000017941 */ /* 0x000fea0003800000 */
.L_x_1027:
[----:B------:R-:W-:Y:S01]  /*188c0*/  @!P3 IMAD R135, R135, R17, R2 ;  /* 0x000000118787b224 */ /* 0x000fe200078e0202 */
[----:B------:R-:W-:Y:S04]  /*188d0*/  BSSY B1, `(.L_x_1029) ;  /* 0x0000006000017945 */ /* 0x000fe80003800000 */
[----:B------:R0:W-:Y:S01]  /*188e0*/  @!P3 STG.E.U8 desc[UR36][R8.64+0x1d9], R135 ;  /* 0x0001d9870800b986 */ /* 0x0001e2000c101124 */
[----:B------:R-:W-:Y:S05]  /*188f0*/  @P5 BRA `(.L_x_1030) ;  /* 0x00000000000c5947 */ /* 0x000fea0003800000 */
[----:B------:R-:W2:Y:S02]  /*18900*/  LDG.E.U8 R16, desc[UR36][R14.64+0x1e0] ;  /* 0x0001e0240e107981 */ /* 0x000ea4000c1e1100 */
[----:B--2---:R-:W-:-:S05]  /*18910*/  PRMT R3, R16, 0x8880, RZ ;  /* 0x0000888010037816 */ /* 0x004fca00000000ff */
[----:B------:R-:W-:-:S07]  /*18920*/  IMAD R2, R3, R18, RZ ;  /* 0x0000001203027224 */ /* 0x000fce00078e02ff */
.L_x_1030:
[----:B------:R-:W-:Y:S05]  /*18930*/  BSYNC B1 ;  /* 0x0000000000017941 */ /* 0x000fea0003800000 */
.L_x_1029:
[----:B--2---:R-:W-:Y:S01]  /*18940*/  @!P5 IMAD R3, R136, R17, R2 ;  /* 0x000000118803d224 */ /* 0x004fe200078e0202 */
[----:B------:R-:W-:Y:S04]  /*18950*/  BSSY B1, `(.L_x_1031) ;  /* 0x0000006000017945 */ /* 0x000fe80003800000 */
[----:B------:R2:W-:Y:S01]  /*18960*/  @!P5 STG.E.U8 desc[UR36][R6.64+0x1e0], R3 ;  /* 0x0001e0030600d986 */ /* 0x0005e2000c101124 */
[----:B------:R-:W-:Y:S05]  /*18970*/  @P0 BRA `(.L_x_1032) ;  /* 0x00000000000c0947 */ /* 0x000fea0003800000 */
[----:B------:R-:W2:Y:S02]  /*18980*/  LDG.E.U8 R16, desc[UR36][R14.64+0x1e1] ;  /* 0x0001e1240e107981 */ /* 0x000ea4000c1e1100 */
[----:B--2---:R-:W-:-:S05]  /*18990*/  PRMT R3, R16, 0x8880, RZ ;  /* 0x0000888010037816 */ /* 0x004fca00000000ff */
[----:B------:R-:W-:-:S07]  /*189a0*/  IMAD R2, R3, R18, RZ ;  /* 0x0000001203027224 */ /* 0x000fce00078e02ff */
.L_x_1032:
[----:B------:R-:W-:Y:S05]  /*189b0*/  BSYNC B1 ;  /* 0x0000000000017941 */ /* 0x000fea0003800000 */
.L_x_1031:
        /* <DEDUP_REMOVED lines=11> */
.L_x_1034:
[----:B------:R-:W-:Y:S05]  /*18a70*/  BSYNC B1 ;  /* 0x0000000000017941 */ /* 0x000fea0003800000 */
.L_x_1033:
[----:B--2---:R-:W-:Y:S01]  /*18a80*/  @!P4 IMAD R3, R138, R17, R2 ;  /* 0x000000118a03c224 */ /* 0x004fe200078e0202 */
[----:B------:R-:W-:Y:S04]  /*18a90*/  BSSY B1, `(.L_x_1035) ;  /* 0x0000006000017945 */ /* 0x000fe80003800000 */
[----:B------:R2:W-:Y:S01]  /*18aa0*/  @!P4 STG.E.U8 desc[UR36][R8.64+0x1e0], R3 ;  /* 0x0001e0030800c986 */ /* 0x0005e2000c101124 */
[----:B------:R-:W-:Y:S05]  /*18ab0*/  @P3 BRA `(.L_x_1036) ;  /* 0x00000000000c3947 */ /* 0x000fea0003800000 */
[----:B------:R-:W2:Y:S02]  /*18ac0*/  LDG.E.U8 R16, desc[UR36][R12.64+0x1e1] ;  /* 0x0001e1240c107981 */ /* 0x000ea4000c1e1100 */
[----:B--2---:R-:W-:-:S05]  /*18ad0*/  PRMT R3, R16, 0x8880, RZ ;  /* 0x0000888010037816 */ /* 0x004fca00000000ff */
[----:B------:R-:W-:-:S07]  /*18ae0*/  IMAD R2, R3, R18, RZ ;  /* 0x0000001203027224 */ /* 0x000fce00078e02ff */
.L_x_1036:
[----:B------:R-:W-:Y:S05]  /*18af0*/  BSYNC B1 ;  /* 0x0000000000017941 */ /* 0x000fea0003800000 */
.L_x_1035:
[----:B------:R-:W-:Y:S01]  /*18b00*/  @!P3 IMAD R139, R139, R17, R2 ;  /* 0x000000118b8bb224 */ /* 0x000fe200078e0202 */
[----:B------:R-:W-:Y:S04]  /*18b10*/  BSSY B1, `(.L_x_1037) ;  /* 0x0000006000017945 */ /* 0x000fe80003800000 */
[----:B------:R0:W-:Y:S01]  /*18b20*/  @!P3 STG.E.U8 desc[UR36][R8.64+0x1e1], R139 ;  /* 0x0001e18b0800b986 */ /* 0x0001e2000c101124 */
[----:B------:R-:W-:Y:S05]  /*18b30*/  @P5 BRA `(.L_x_1038) ;  /* 0x00000000000c5947 */ /* 0x000fea0003800000 */
[----:B------:R-:W2:Y:S02]  /*18b40*/  LDG.E.U8 R16, desc[UR36][R14.64+0x1e8] ;  /* 0x0001e8240e107981 */ /* 0x000ea4000c1e1100 */
[----:B--2---:R-:W-:-:S05]  /*18b50*/  PRMT R3, R16, 0x8880, RZ ;  /* 0x0000888010037816 */ /* 0x004fca00000000ff */
[----:B------:R-:W-:-:S07]  /*18b60*/  IMAD R2, R3, R18, RZ ;  /* 0x0000001203027224 */ /* 0x000fce00078e02ff */
.L_x_1038:
[----:B------:R-:W-:Y:S05]  /*18b70*/  BSYNC B1 ;  /* 0x0000000000017941 */ /* 0x000fea0003800000 */
.L_x_1037:
[----:B--2---:R-:W-:Y:S01]  /*18b80*/  @!P5 IMAD R3, R140, R17, R2 ;  /* 0x000000118c03d224 */ /* 0x004fe200078e0202 */
[----:B------:R-:W-:Y:S04]  /*18b90*/  BSSY B1, `(.L_x_1039) ;  /* 0x0000006000017945 */ /* 0x000fe80003800000 */
[----:B------:R2:W-:Y:S01]  /*18ba0*/  @!P5 STG.E.U8 desc[UR36][R6.64+0x1e8], R3 ;  /* 0x0001e8030600d986 */ /* 0x0005e2000c101124 */
[----:B------:R-:W-:Y:S05]  /*18bb0*/  @P0 BRA `(.L_x_1040) ;  /* 0x00000000000c0947 */ /* 0x000fea0003800000 */
[----:B------:R-:W2:Y:S02]  /*18bc0*/  LDG.E.U8 R16, desc[UR36][R14.64+0x1e9] ;  /* 0x0001e9240e107981 */ /* 0x000ea4000c1e1100 */
[----:B--2---:R-:W-:-:S05]  /*18bd0*/  PRMT R3, R16, 0x8880, RZ ;  /* 0x0000888010037816 */ /* 0x004fca00000000ff */
[----:B------:R-:W-:-:S07]  /*18be0*/  IMAD R2, R3, R18, RZ ;  /* 0x0000001203027224 */ /* 0x000fce00078e02ff */
.L_x_1040:
[----:B------:R-:W-:Y:S05]  /*18bf0*/  BSYNC B1 ;  /* 0x0000000000017941 */ /* 0x000fea0003800000 */
.L_x_1039:
        /* <DEDUP_REMOVED lines=11> */
.L_x_1042:
[----:B------:R-:W-:Y:S05]  /*18cb0*/  BSYNC B1 ;  /* 0x0000000000017941 */ /* 0x000fea0003800000 */
.L_x_1041:
[----:B--2---:R-:W-:Y:S01]  /*18cc0*/  @!P4 IMAD R3, R142, R17, R2 ;  /* 0x000000118e03c224 */ /* 0x004fe200078e0202 */
[----:B------:R-:W-:Y:S04]  /*18cd0*/  BSSY B1, `(.L_x_1043) ;  /* 0x0000006000017945 */ /* 0x000fe80003800000 */
[----:B------:R2:W-:Y:S01]  /*18ce0*/  @!P4 STG.E.U8 desc[UR36][R8.64+0x1e8], R3 ;  /* 0x0001e8030800c986 */ /* 0x0005e2000c101124 */
[----:B------:R-:W-:Y:S05]  /*18cf0*/  @P3 BRA `(.L_x_1044) ;  /* 0x00000000000c3947 */ /* 0x000fea0003800000 */
[----:B------:R-:W2:Y:S02]  /*18d00*/  LDG.E.U8 R16, desc[UR36][R12.64+0x1e9] ;  /* 0x0001e9240c107981 */ /* 0x000ea4000c1e1100 */
[----:B--2---:R-:W-:-:S05]  /*18d10*/  PRMT R3, R16, 0x8880, RZ ;  /* 0x0000888010037816 */ /* 0x004fca00000000ff */
[----:B------:R-:W-:-:S07]  /*18d20*/  IMAD R2, R3, R18, RZ ;  /* 0x0000001203027224 */ /* 0x000fce00078e02ff */
.L_x_1044:
[----:B------:R-:W-:Y:S05]  /*18d30*/  BSYNC B1 ;  /* 0x0000000000017941 */ /* 0x000fea0003800000 */
.L_x_1043:
[----:B------:R-:W-:Y:S01]  /*18d40*/  @!P3 IMAD R143, R143, R17, R2 ;  /* 0x000000118f8fb224 */ /* 0x000fe200078e0202 */
[----:B------:R-:W-:Y:S04]  /*18d50*/  BSSY B1, `(.L_x_1045) ;  /* 0x0000006000017945 */ /* 0x000fe80003800000 */
[----:B------:R0:W-:Y:S01]  /*18d60*/  @!P3 STG.E.U8 desc[UR36][R8.64+0x1e9], R143 ;  /* 0x0001e98f0800b986 */ /* 0x0001e2000c101124 */
[----:B------:R-:W-:Y:S05]  /*18d70*/  @P5 BRA `(.L_x_1046) ;  /* 0x00000000000c5947 */ /* 0x000fea0003800000 */
[----:B------:R-:W2:Y:S02]  /*18d80*/  LDG.E.U8 R16, desc[UR36][R14.64+0x1f0] ;  /* 0x0001f0240e107981 */ /* 0x000ea4000c1e1100 */
[----:B--2---:R-:W-:-:S05]  /*18d90*/  PRMT R3, R16, 0x8880, RZ ;  /* 0x0000888010037816 */ /* 0x004fca00000000ff */
[----:B------:R-:W-:-:S07]  /*18da0*/  IMAD R2, R3, R18, RZ ;  /* 0x0000001203027224 */ /* 0x000fce00078e02ff */
.L_x_1046:
[----:B------:R-:W-:Y:S05]  /*18db0*/  BSYNC B1 ;  /* 0x0000000000017941 */ /* 0x000fea0003800000 */
.L_x_1045:
[----:B--2---:R-:W-:Y:S01]  /*18dc0*/  @!P5 IMAD R3, R144, R17, R2 ;  /* 0x000000119003d224 */ /* 0x004fe200078e0202 */
[----:B------:R-:W-:Y:S04]  /*18dd0*/  BSSY B1, `(.L_x_1047) ;  /* 0x0000006000017945 */ /* 0x000fe80003800000 */
[----:B------:R2:W-:Y:S01]  /*18de0*/  @!P5 STG.E.U8 desc[UR36][R6.64+0x1f0], R3 ;  /* 0x0001f0030600d986 */ /* 0x0005e2000c101124 */
[----:B------:R-:W-:Y:S05]  /*18df0*/  @P0 BRA `(.L_x_1048) ;  /* 0x00000000000c0947 */ /* 0x000fea0003800000 */
[----:B------:R-:W2:Y:S02]  /*18e00*/  LDG.E.U8 R16, desc[UR36][R14.64+0x1f1] ;  /* 0x0001f1240e107981 */ /* 0x000ea4000c1e1100 */
[----:B--2---:R-:W-:-:S05]  /*18e10*/  PRMT R3, R16, 0x8880, RZ ;  /* 0x0000888010037816 */ /* 0x004fca00000000ff */
[----:B------:R-:W-:-:S07]  /*18e20*/  IMAD R2, R3, R18, RZ ;  /* 0x0000001203027224 */ /* 0x000fce00078e02ff */
.L_x_1048:
[----:B------:R-:W-:Y:S05]  /*18e30*/  BSYNC B1 ;  /* 0x0000000000017941 */ /* 0x000fea0003800000 */
.L_x_1047:
[C---:B------:R-:W-:Y:S01]  /*18e40*/  ISETP.LT.OR P4, PT, R0.reuse, 0x1f1, !P2 ;  /* 0x000001f10000780c */ /* 0x040fe20005781670 */
[----:B------:R-:W-:Y:S01]  /*18e50*/  @!P0 IMAD R145, R145, R17, R2 ;  /* 0x0000001191918224 */ /* 0x000fe200078e0202 */
[----:B------:R-:W-:Y:S01]  /*18e60*/  BSSY B1, `(.L_x_1049) ;  /* 0x000000a000017945 */ /* 0x000fe20003800000 */
[C---:B------:R-:W-:Y:S02]  /*18e70*/  ISETP.LT.OR P3, PT, R0.reuse, 0x1f2, !P2 ;  /* 0x000001f20000780c */ /* 0x040fe40005761670 */
[C---:B------:R-:W-:Y:S01]  /*18e80*/  ISETP.LT.OR P5, PT, R0.reuse, 0x1f9, !P2 ;  /* 0x000001f90000780c */ /* 0x040fe200057a1670 */
[----:B------:R0:W-:Y:S01]  /*18e90*/  @!P0 STG.E.U8 desc[UR36][R6.64+0x1f1], R145 ;  /* 0x0001f19106008986 */ /* 0x0001e2000c101124 */
[C---:B------:R-:W-:Y:S02]  /*18ea0*/  ISETP.LT.OR P0, PT, R0.reuse, 0x1f9, !P1 ;  /* 0x000001f90000780c */ /* 0x040fe40004f01670 */
[----:B------:R-:W-:-:S04]  /*18eb0*/  ISETP.LT.OR P1, PT, R0, 0x1fa, !P1 ;  /* 0x000001fa0000780c */ /* 0x000fc80004f21670 */
[----:B------:R-:W-:Y:S09]  /*18ec0*/  @P4 BRA `(.L_x_1050) ;  /* 0x00000000000c4947 */ /* 0x000ff20003800000 */
[----:B------:R-:W2:Y:S02]  /*18ed0*/  LDG.E.U8 R16, desc[UR36][R12.64+0x1f0] ;  /* 0x0001f0240c107981 */ /* 0x000ea4000c1e1100 */
[----:B--2---:R-:W-:-:S05]  /*18ee0*/  PRMT R3, R16, 0x8880, RZ ;  /* 0x0000888010037816 */ /* 0x004fca00000000ff */
[----:B------:R-:W-:-:S07]  /*18ef0*/  IMAD R2, R3, R18, RZ ;  /* 0x0000001203027224 */ /* 0x000fce00078e02ff */
.L_x_1050:
[----:B------:R-:W-:Y:S05]  /*18f00*/  BSYNC B1 ;  /* 0x0000000000017941 */ /* 0x000fea0003800000 */
.L_x_1049:
[----:B--2---:R-:W-:Y:S01]  /*18f10*/  @!P4 IMAD R3, R146, R17, R2 ;  /* 0x000000119203c224 */ /* 0x004fe200078e0202 */
[----:B------:R-:W-:Y:S04]  /*18f20*/  BSSY B1, `(.L_x_1051) ;  /* 0x0000006000017945 */ /* 0x000fe80003800000 */
[----:B------:R2:W-:Y:S01]  /*18f30*/  @!P4 STG.E.U8 desc[UR36][R8.64+0x1f0], R3 ;  /* 0x0001f0030800c986 */ /* 0x0005e2000c101124 */
[----:B------:R-:W-:Y:S05]  /*18f40*/  @P3 BRA `(.L_x_1052) ;  /* 0x00000000000c3947 */ /* 0x000fea0003800000 */
[----:B------:R-:W2:Y:S02]  /*18f50*/  LDG.E.U8 R16, desc[UR36][R12.64+0x1f1] ;  /* 0x0001f1240c107981 */ /* 0x000ea4000c1e1100 */
[----:B--2---:R-:W-:-:S05]  /*18f60*/  PRMT R3, R16, 0x8880, RZ ;  /* 0x0000888010037816 */ /* 0x004fca00000000ff */
[----:B------:R-:W-:-:S07]  /*18f70*/  IMAD R2, R3, R18, RZ ;  /* 0x0000001203027224 */ /* 0x000fce00078e02ff */
.L_x_1052:
[----:B------:R-:W-:Y:S05]  /*18f80*/  BSYNC B1 ;  /* 0x0000000000017941 */ /* 0x000fea0003800000 */
.L_x_1051:
[----:B------:R-:W-:Y:S01]  /*18f90*/  @!P3 IMAD R147, R147, R17, R2 ;  /* 0x000000119393b224 */ /* 0x000fe200078e0202 */
[----:B------:R-:W-:Y:S04]  /*18fa0*/  BSSY B1, `(.L_x_1053) ;  /* 0x0000006000017945 */ /* 0x000fe80003800000 */
[----:B------:R0:W-:Y:S01]  /*18fb0*/  @!P3 STG.E.U8 desc[UR36][R8.64+0x1f1], R147 ;  /* 0x0001f1930800b986 */ /* 0x0001e2000c101124 */
[----:B------:R-:W-:Y:S05]  /*18fc0*/  @P0 BRA `(.L_x_1054) ;  /* 0x00000000000c0947 */ /* 0x000fea0003800000 */
[----:B------:R-:W2:Y:S02]  /*18fd0*/  LDG.E.U8 R16, desc[UR36][R14.64+0x1f8] ;  /* 0x0001f8240e107981 */ /* 0x000ea4000c1e1100 */
[----:B--2---:R-:W-:-:S05]  /*18fe0*/  PRMT R3, R16, 0x8880, RZ ;  /* 0x0000888010037816 */ /* 0x004fca00000000ff */
[----:B------:R-:W-:-:S07]  /*18ff0*/  IMAD R2, R3, R18, RZ ;  /* 0x0000001203027224 */ /* 0x000fce00078e02ff */
.L_x_1054:
[----:B------:R-:W-:Y:S05]  /*19000*/  BSYNC B1 ;  /* 0x0000000000017941 */ /* 0x000fea0003800000 */
.L_x_1053:
[----:B--2---:R-:W-:Y:S01]  /*19010*/  @!P0 IMAD R3, R148, R17, R2 ;  /* 0x0000001194038224 */ /* 0x004fe200078e0202 */
[----:B------:R-:W-:Y:S04]  /*19020*/  BSSY B1, `(.L_x_1055) ;  /* 0x0000006000017945 */ /* 0x000fe80003800000 */
[----:B------:R2:W-:Y:S01]  /*19030*/  @!P0 STG.E.U8 desc[UR36][R6.64+0x1f8], R3 ;  /* 0x0001f80306008986 */ /* 0x0005e2000c101124 */
[----:B------:R-:W-:Y:S05]  /*19040*/  @P1 BRA `(.L_x_1056) ;  /* 0x00000000000c1947 */ /* 0x000fea0003800000 */
[----:B------:R-:W2:Y:S02]  /*19050*/  LDG.E.U8 R16, desc[UR36][R14.64+0x1f9] ;  /* 0x0001f9240e107981 */ /* 0x000ea4000c1e1100 */
[----:B--2---:R-:W-:-:S05]  /*19060*/  PRMT R3, R16, 0x8880, RZ ;  /* 0x0000888010037816 */ /* 0x004fca00000000ff */
[----:B------:R-:W-:-:S07]  /*19070*/  IMAD R2, R3, R18, RZ ;  /* 0x0000001203027224 */ /* 0x000fce00078e02ff */
.L_x_1056:
[----:B------:R-:W-:Y:S05]  /*19080*/  BSYNC B1 ;  /* 0x0000000000017941 */ /* 0x000fea0003800000 */
.L_x_1055:
[----:B------:R-:W-:Y:S01]  /*19090*/  @!P1 IMAD R149, R149, R17, R2 ;  /* 0x0000001195959224 */ /* 0x000fe200078e0202 */
[----:B------:R-:W-:Y:S04]  /*190a0*/  BSSY B1, `(.L_x_1057) ;  /* 0x0000006000017945 */ /* 0x000fe80003800000 */
[----:B------:R0:W-:Y:S01]  /*190b0*/  @!P1 STG.E.U8 desc[UR36][R6.64+0x1f9], R149 ;  /* 0x0001f99506009986 */ /* 0x0001e2000c101124 */
[----:B------:R-:W-:Y:S05]  /*190c0*/  @P5 BRA `(.L_x_1058) ;  /* 0x00000000000c5947 */ /* 0x000fea0003800000 */
[----:B------:R-:W2:Y:S02]  /*190d0*/  LDG.E.U8 R16, desc[UR36][R12.64+0x1f8] ;  /* 0x0001f8240c107981 */ /* 0x000ea4000c1e1100 */
[----:B--2---:R-:W-:-:S05]  /*190e0*/  PRMT R3, R16, 0x8880, RZ ;  /* 0x0000888010037816 */ /* 0x004fca00000000ff */
[----:B------:R-:W-:-:S07]  /*190f0*/  IMAD R2, R3, R18, RZ ;  /* 0x0000001203027224 */ /* 0x000fce00078e02ff */
.L_x_1058:
[----:B------:R-:W-:Y:S05]  /*19100*/  BSYNC B1 ;  /* 0x0000000000017941 */ /* 0x000fea0003800000 */
.L_x_1057:
[----:B--2---:R-:W-:Y:S01]  /*19110*/  @!P5 IMAD R3, R150, R17, R2 ;  /* 0x000000119603d224 */ /* 0x004fe200078e0202 */
[----:B------:R-:W-:Y:S01]  /*19120*/  ISETP.LT.OR P2, PT, R0, 0x1fa, !P2 ;  /* 0x000001fa0000780c */ /* 0x000fe20005741670 */
[----:B------:R-:W-:Y:S03]  /*19130*/  BSSY B1, `(.L_x_1059) ;  /* 0x0000006000017945 */ /* 0x000fe60003800000 */
[----:B------:R2:W-:Y:S09]  /*19140*/  @!P5 STG.E.U8 desc[UR36][R8.64+0x1f8], R3 ;  /* 0x0001f8030800d986 */ /* 0x0005f2000c101124 */
[----:B------:R-:W-:Y:S05]  /*19150*/  @P2 BRA `(.L_x_1060) ;  /* 0x00000000000c2947 */ /* 0x000fea0003800000 */
[----:B------:R-:W2:Y:S02]  /*19160*/  LDG.E.U8 R16, desc[UR36][R12.64+0x1f9] ;  /* 0x0001f9240c107981 */ /* 0x000ea4000c1e1100 */
[----:B--2---:R-:W-:-:S05]  /*19170*/  PRMT R3, R16, 0x8880, RZ ;  /* 0x0000888010037816 */ /* 0x004fca00000000ff */
[----:B------:R-:W-:-:S07]  /*19180*/  IMAD R2, R3, R18, RZ ;  /* 0x0000001203027224 */ /* 0x000fce00078e02ff */
.L_x_1060:
[----:B------:R-:W-:Y:S05]  /*19190*/  BSYNC B1 ;  /* 0x0000000000017941 */ /* 0x000fea0003800000 */
.L_x_1059:
[----:B------:R-:W-:Y:S01]  /*191a0*/  IMAD R151, R151, R17, R2 ;  /* 0x0000001197977224 */ /* 0x000fe200078e0202 */
[----:B------:R-:W-:Y:S06]  /*191b0*/  @P2 BRA `(.L_x_1061) ;  /* 0x0000007800182947 */ /* 0x000fec0003800000 */
[----:B------:R0:W-:Y:S01]  /*191c0*/  STG.E.U8 desc[UR36][R8.64+0x1f9], R151 ;  /* 0x0001f99708007986 */ /* 0x0001e2000c101124 */
[----:B------:R-:W-:Y:S05]  /*191d0*/  BRA `(.L_x_1061) ;  /* 0x0000007800107947 */ /* 0x000fea0003800000 */
.L_x_36:
[----:B------:R-:W2:Y:S04]  /*191e0*/  LDL.LU R2, [R1+0x400] ;  /* 0x0004000001027983 */ /* 0x000ea80000300800 */
[----:B------:R-:W3:Y:S04]  /*191f0*/  LDL.LU R3, [R1+0x408] ;  /* 0x0004080001037983 */ /* 0x000ee80000300800 */
[----:B------:R-:W4:Y:S04]  /*19200*/  LDL.LU R235, [R1+0x49c] ;  /* 0x00049c0001eb7983 */ /* 0x000f280000300800 */
[----:B------:R-:W5:Y:S04]  /*19210*/  LDL.LU R234, [R1+0x4a0] ;  /* 0x0004a00001ea7983 */ /* 0x000f680000300800 */
        /* <DEDUP_REMOVED lines=60> */
[----:B------:R-:W5:Y:S01]  /*195e0*/  LDL.LU R173, [R1+0x594] ;  /* 0x0005940001ad7983 */ /* 0x000f620000300800 */
[----:B------:R-:W-:-:S03]  /*195f0*/  ISETP.GE.AND P2, PT, R157, 0x1, PT ;  /* 0x000000019d00780c */ /* 0x000fc60003f46270 */
[----:B------:R-:W5:Y:S04]  /*19600*/  LDL.LU R172, [R1+0x598] ;  /* 0x0005980001ac7983 */ /* 0x000f680000300800 */
[----:B------:R-:W5:Y:S04]  /*19610*/  LDL.LU R171, [R1+0x59c] ;  /* 0x00059c0001ab7983 */ /* 0x000f680000300800 */
[----:B------:R-:W5:Y:S04]  /*19620*/  LDL.LU R170, [R1+0x5a0] ;  /* 0x0005a00001aa7983 */ /* 0x000f680000300800 */
[----:B------:R-:W5:Y:S01]  /*19630*/  LDL.LU R169, [R1+0x5a4] ;  /* 0x0005a40001a97983 */ /* 0x000f620000300800 */
[----:B------:R-:W-:-:S03]  /*19640*/  ISETP.LT.OR P1, PT, R0, 0x1, !P2 ;  /* 0x000000010000780c */ /* 0x000fc60005721670 */
        /* <DEDUP_REMOVED lines=13> */
[----:B--2---:R-:W-:-:S03]  /*19720*/  @!P1 IMAD R2, R2, R17, RZ ;  /* 0x0000001102029224 */ /* 0x004fc600078e02ff */
[----:B------:R-:W2:Y:S04]  /*19730*/  LDL.LU R152, [R1+0x5dc] ;  /* 0x0005dc0001987983 */ /* 0x000ea80000300800 */
[----:B------:R-:W2:Y:S04]  /*19740*/  LDL.LU R23, [R1+0x5e0] ;  /* 0x0005e00001177983 */ /* 0x000ea80000300800 */
[----:B------:R-:W2:Y:S04]  /*19750*/  LDL.LU R22, [R1+0x5e4] ;  /* 0x0005e40001167983 */ /* 0x000ea80000300800 */
[----:B------:R-:W2:Y:S04]  /*19760*/  LDL.LU R12, [R1+0x5e8] ;  /* 0x0005e800010c7983 */ /* 0x000ea80000300800 */
[----:B------:R-:W2:Y:S04]  /*19770*/  LDL.LU R21, [R1+0x5ec] ;  /* 0x0005ec0001157983 */ /* 0x000ea80000300800 */
[----:B------:R-:W2:Y:S04]  /*19780*/  LDL.LU R20, [R1+0x5f0] ;  /* 0x0005f00001147983 */ /* 0x000ea80000300800 */
[----:B------:R-:W2:Y:S04]  /*19790*/  LDL.LU R15, [R1+0x5f4] ;  /* 0x0005f400010f7983 */ /* 0x000ea80000300800 */
[----:B------:R-:W2:Y:S04]  /*197a0*/  LDL.LU R14, [R1+0x5f8] ;  /* 0x0005f800010e7983 */ /* 0x000ea80000300800 */
[----:B------:R-:W2:Y:S01]  /*197b0*/  LDL.LU R13, [R1+0x5fc] ;  /* 0x0005fc00010d7983 */ /* 0x000ea20000300800 */
[----:B------:R-:W-:-:S02]  /*197c0*/  ISETP.LT.OR P5, PT, R0, 0x2, !P2 ;  /* 0x000000020000780c */ /* 0x000fc400057a1670 */
[----:B------:R-:W-:Y:S01]  /*197d0*/  ISETP.GE.AND P3, PT, R157, 0x9, PT ;  /* 0x000000099d00780c */ /* 0x000fe20003f66270 */
[----:B------:R0:W-:Y:S03]  /*197e0*/  @!P1 STG.E.U8 desc[UR36][R4.64], R2 ;  /* 0x0000000204009986 */ /* 0x0001e6000c101124 */
[C---:B------:R-:W-:Y:S02]  /*197f0*/  ISETP.LT.OR P0, PT, R0.reuse, 0x1, !P3 ;  /* 0x000000010000780c */ /* 0x040fe40005f01670 */
[C---:B------:R-:W-:Y:S01]  /*19800*/  ISETP.LT.OR P4, PT, R0.reuse, 0x2, !P3 ;  /* 0x000000020000780c */ /* 0x040fe20005f81670 */
[----:B0-----:R-:W3:Y:S01]  /*19810*/  LDL.LU R2, [R1+0x404] ;  /* 0x0004040001027983 */ /* 0x001ee20000300800 */
[----:B------:R-:W-:-:S03]  /*19820*/  ISETP.LT.OR P1, PT, R0, 0x9, !P2 ;  /* 0x000000090000780c */ /* 0x000fc60005721670 */
[----:B---3--:R-:W-:-:S05]  /*19830*/  @!P5 IMAD R2, R2, R17, RZ ;  /* 0x000000110202d224 */ /* 0x008fca00078e02ff */
[----:B------:R0:W-:Y:S04]  /*19840*/  @!P5 STG.E.U8 desc[UR36][R4.64+0x1], R2 ;  /* 0x000001020400d986 */ /* 0x0001e8000c101124 */
[----:B0-----:R-:W3:Y:S01]  /*19850*/  LDL.LU R2, [R1+0x40c] ;  /* 0x00040c0001027983 */ /* 0x001ee20000300800 */
[----:B------:R-:W-:Y:S01]  /*19860*/  @!P0 IMAD R3, R3, R17, RZ ;  /* 0x0000001103038224 */ /* 0x000fe200078e02ff */
[----:B------:R-:W-:-:S04]  /*19870*/  ISETP.LT.OR P5, PT, R0, 0xa, !P2 ;  /* 0x0000000a0000780c */ /* 0x000fc800057a1670 */
[----:B------:R0:W-:Y:S04]  /*19880*/  @!P0 STG.E.U8 desc[UR36][R10.64], R3 ;  /* 0x000000030a008986 */ /* 0x0001e8000c101124 */
[----:B0-----:R-:W4:Y:S01]  /*19890*/  LDL.LU R3, [R1+0x418] ;  /* 0x0004180001037983 */ /* 0x001f220000300800 */
[----:B---3--:R-:W-:-:S05]  /*198a0*/  @!P4 IMAD R2, R2, R17, RZ ;  /* 0x000000110202c224 */ /* 0x008fca00078e02ff */
[----:B------:R0:W-:Y:S04]  /*198b0*/  @!P4 STG.E.U8 desc[UR36][R10.64+0x1], R2 ;  /* 0x000001020a00c986 */ /* 0x0001e8000c101124 */
[----:B0-----:R-:W3:Y:S02]  /*198c0*/  LDL.LU R2, [R1+0x410] ;  /* 0x0004100001027983 */ /* 0x001ee40000300800 */
[----:B---3--:R-:W-:-:S05]  /*198d0*/  @!P1 IMAD R2, R2, R17, RZ ;  /* 0x0000001102029224 */ /* 0x008fca00078e02ff */
[----:B------:R0:W-:Y:S04]  /*198e0*/  @!P1 STG.E.U8 desc[UR36][R4.64+0x8], R2 ;  /* 0x0000080204009986 */ /* 0x0001e8000c101124 */
[----:B0-----:R-:W3:Y:S01]  /*198f0*/  LDL.LU R2, [R1+0x414] ;  /* 0x0004140001027983 */ /* 0x001ee20000300800 */
[C---:B------:R-:W-:Y:S02]  /*19900*/  ISETP.LT.OR P0, PT, R0.reuse, 0x9, !P3 ;  /* 0x000000090000780c */ /* 0x040fe40005f01670 */
[----:B------:R-:W-:Y:S01]  /*19910*/  ISETP.LT.OR P4, PT, R0, 0xa, !P3 ;  /* 0x0000000a0000780c */ /* 0x000fe20005f81670 */
[----:B---3--:R-:W-:-:S05]  /*19920*/  @!P5 IMAD R2, R2, R17, RZ ;  /* 0x000000110202d224 */ /* 0x008fca00078e02ff */
[----:B------:R0:W-:Y:S04]  /*19930*/  @!P5 STG.E.U8 desc[UR36][R4.64+0x9], R2 ;  /* 0x000009020400d986 */ /* 0x0001e8000c101124 */
[----:B0-----:R-:W3:Y:S01]  /*19940*/  LDL.LU R2, [R1+0x41c] ;  /* 0x00041c0001027983 */ /* 0x001ee20000300800 */
[----:B----4-:R-:W-:-:S05]  /*19950*/  @!P0 IMAD R3, R3, R17, RZ ;  /* 0x0000001103038224 */ /* 0x010fca00078e02ff */
[----:B------:R0:W-:Y:S04]  /*19960*/  @!P0 STG.E.U8 desc[UR36][R10.64+0x8], R3 ;  /* 0x000008030a008986 */ /* 0x0001e8000c101124 */
[----:B0-----:R-:W4:Y:S01]  /*19970*/  LDL.LU R3, [R1+0x428] ;  /* 0x0004280001037983 */ /* 0x001f220000300800 */
[----:B---3--:R-:W-:-:S05]  /*19980*/  @!P4 IMAD R2, R2, R17, RZ ;  /* 0x000000110202c224 */ /* 0x008fca00078e02ff */
[----:B------:R0:W-:Y:S04]  /*19990*/  @!P4 STG.E.U8 desc[UR36][R10.64+0x9], R2 ;  /* 0x000009020a00c986 */ /* 0x0001e8000c101124 */
[----:B0-----:R-:W3:Y:S01]  /*199a0*/  LDL.LU R2, [R1+0x420] ;  /* 0x0004200001027983 */ /* 0x001ee20000300800 */
[C---:B------:R-:W-:Y:S02]  /*199b0*/  ISETP.LT.OR P1, PT, R0.reuse, 0x11, !P2 ;  /* 0x000000110000780c */ /* 0x040fe40005721670 */
[----:B------:R-:W-:-:S11]  /*199c0*/  ISETP.LT.OR P5, PT, R0, 0x12, !P2 ;  /* 0x000000120000780c */ /* 0x000fd600057a1670 */
        /* <DEDUP_REMOVED lines=99> */
[----:B------:R-:W-:-:S13]  /*1a000*/  ISETP.LT.OR P0, PT, R0, 0x41, !P3 ;  /* 0x000000410000780c */ /* 0x000fda0005f01670 */
[-C--:B----4-:R-:W-:Y:S02]  /*1a010*/  @!P0 IMAD R3, R3, R17.reuse, RZ ;  /* 0x0000001103038224 */ /* 0x090fe400078e02ff */
[----:B---3--:R-:W-:-:S05]  /*1a020*/  @!P5 IMAD R2, R2, R17, RZ ;  /* 0x000000110202d224 */ /* 0x008fca00078e02ff */
[----:B------:R0:W-:Y:S04]  /*1a030*/  @!P5 STG.E.U8 desc[UR36][R4.64+0x41], R2 ;  /* 0x000041020400d986 */ /* 0x0001e8000c101124 */
[----:B0-----:R-:W3:Y:S04]  /*1a040*/  LDL.LU R2, [R1+0x48c] ;  /* 0x00048c0001027983 */ /* 0x001ee80000300800 */
[----:B------:R0:W-:Y:S04]  /*1a050*/  @!P0 STG.E.U8 desc[UR36][R10.64+0x40], R3 ;  /* 0x000040030a008986 */ /* 0x0001e8000c101124 */
[----:B0-----:R-:W4:Y:S01]  /*1a060*/  LDL.LU R3, [R1+0x490] ;  /* 0x0004900001037983 */ /* 0x001f220000300800 */
[----:B------:R-:W-:-:S02]  /*1a070*/  ISETP.LT.OR P4, PT, R0, 0x42, !P3 ;  /* 0x000000420000780c */ /* 0x000fc40005f81670 */
[----:B------:R-:W-:-:S11]  /*1a080*/  ISETP.LT.OR P1, PT, R0, 0x49, !P2 ;  /* 0x000000490000780c */ /* 0x000fd60005721670 */
[----:B---3--:R-:W-:-:S05]  /*1a090*/  @!P4 IMAD R2, R2, R17, RZ ;  /* 0x000000110202c224 */ /* 0x008fca00078e02ff */
[----:B------:R0:W-:Y:S04]  /*1a0a0*/  @!P4 STG.E.U8 desc[UR36][R10.64+0x41], R2 ;  /* 0x000041020a00c986 */ /* 0x0001e8000c101124 */
[----:B0-----:R-:W3:Y:S01]  /*1a0b0*/  LDL.LU R2, [R1+0x494] ;  /* 0x0004940001027983 */ /* 0x001ee20000300800 */
[----:B----4-:R-:W-:-:S05]  /*1a0c0*/  @!P1 IMAD R3, R3, R17, RZ ;  /* 0x0000001103039224 */ /* 0x010fca00078e02ff */
[----:B------:R0:W-:Y:S04]  /*1a0d0*/  @!P1 STG.E.U8 desc[UR36][R4.64+0x48], R3 ;  /* 0x0000480304009986 */ /* 0x0001e8000c101124 */
[----:B0-----:R-:W4:Y:S01]  /*1a0e0*/  LDL.LU R3, [R1+0x498] ;  /* 0x0004980001037983 */ /* 0x001f220000300800 */
[C---:B------:R-:W-:Y:S02]  /*1a0f0*/  ISETP.LT.OR P5, PT, R0.reuse, 0x4a, !P2 ;  /* 0x0000004a0000780c */ /* 0x040fe400057a1670 */
[C---:B------:R-:W-:Y:S02]  /*1a100*/  ISETP.LT.OR P4, PT, R0.reuse, 0x4a, !P3 ;  /* 0x0000004a0000780c */ /* 0x040fe40005f81670 */
[C---:B------:R-:W-:Y:S02]  /*1a110*/  ISETP.LT.OR P0, PT, R0.reuse, 0x49, !P3 ;  /* 0x000000490000780c */ /* 0x040fe40005f01670 */
[----:B------:R-:W-:-:S07]  /*1a120*/  ISETP.LT.OR P1, PT, R0, 0x51, !P2 ;  /* 0x000000510000780c */ /* 0x000fce0005721670 */
[----:B---3--:R-:W-:-:S05]  /*1a130*/  @!P5 IMAD R2, R2, R17, RZ ;  /* 0x000000110202d224 */ /* 0x008fca00078e02ff */
[----:B------:R0:W-:Y:S01]  /*1a140*/  @!P5 STG.E.U8 desc[UR36][R4.64+0x49], R2 ;  /* 0x000049020400d986 */ /* 0x0001e2000c101124 */
[----:B------:R-:W-:Y:S01]  /*1a150*/  ISETP.LT.OR P5, PT, R0, 0x52, !P2 ;  /* 0x000000520000780c */ /* 0x000fe200057a1670 */
[----:B0-----:R-:W-:-:S05]  /*1a160*/  @!P4 IMAD R2, R235, R17, RZ ;  /* 0x00000011eb02c224 */ /* 0x001fca00078e02ff */
[----:B------:R5:W-:Y:S01]  /*1a170*/  @!P4 STG.E.U8 desc[UR36][R10.64+0x49], R2 ;  /* 0x000049020a00c986 */ /* 0x000be2000c101124 */
[----:B------:R-:W-:Y:S01]  /*1a180*/  ISETP.LT.OR P4, PT, R0, 0x52, !P3 ;  /* 0x000000520000780c */ /* 0x000fe20005f81670 */
[----:B----4-:R-:W-:-:S05]  /*1a190*/  @!P0 IMAD R3, R3, R17, RZ ;  /* 0x0000001103038224 */ /* 0x010fca00078e02ff */
[----:B------:R0:W-:Y:S01]  /*1a1a0*/  @!P0 STG.E.U8 desc[UR36][R10.64+0x48], R3 ;  /* 0x000048030a008986 */ /* 0x0001e2000c101124 */
[----:B-----5:R-:W-:Y:S01]  /*1a1b0*/  @!P5 IMAD R2, R233, R17, RZ ;  /* 0x00000011e902d224 */ /* 0x020fe200078e02ff */
[----:B------:R-:W-:-:S04]  /*1a1c0*/  ISETP.LT.OR P0, PT, R0, 0x51, !P3 ;  /* 0x000000510000780c */ /* 0x000fc80005f01670 */
[----:B------:R1:W-:Y:S01]  /*1a1d0*/  @!P5 STG.E.U8 desc[UR36][R4.64+0x51], R2 ;  /* 0x000051020400d986 */ /* 0x0003e2000c101124 */
[----:B------:R-:W-:Y:S01]  /*1a1e0*/  ISETP.LT.OR P5, PT, R0, 0x5a, !P2 ;  /* 0x0000005a0000780c */ /* 0x000fe200057a1670 */
[----:B0-----:R-:W-:-:S05]  /*1a1f0*/  @!P1 IMAD R3, R234, R17, RZ ;  /* 0x00000011ea039224 */ /* 0x001fca00078e02ff */
[----:B------:R0:W-:Y:S01]  /*1a200*/  @!P1 STG.E.U8 desc[UR36][R4.64+0x50], R3 ;  /* 0x0000500304009986 */ /* 0x0001e2000c101124 */
[----:B-1----:R-:W-:Y:S01]  /*1a210*/  @!P4 IMAD R2, R231, R17, RZ ;  /* 0x00000011e702c224 */ /* 0x002fe200078e02ff */
        /* <DEDUP_REMOVED lines=224> */
[----:B0-----:R-:W-:Y:S01]  /*1b020*/  @!P1 IMAD R3, R155, R17, RZ ;  /* 0x000000119b039224 */ /* 0x001fe200078e02ff */
[----:B------:R-:W-:-:S04]  /*1b030*/  ISETP.LT.OR P5, PT, R0, 0xf2, !P2 ;  /* 0x000000f20000780c */ /* 0x000fc800057a1670 */
[----:B------:R0:W-:Y:S01]  /*1b040*/  @!P1 STG.E.U8 desc[UR36][R4.64+0xe8], R3 ;  /* 0x0000e80304009986 */ /* 0x0001e2000c101124 */
[----:B--2---:R-:W-:Y:S01]  /*1b050*/  @!P4 IMAD R2, R152, R17, RZ ;  /* 0x000000119802c224 */ /* 0x004fe200078e02ff */
[----:B------:R-:W-:-:S04]  /*1b060*/  ISETP.LT.OR P1, PT, R0, 0xf1, !P2 ;  /* 0x000000f10000780c */ /* 0x000fc80005721670 */
[----:B------:R1:W-:Y:S01]  /*1b070*/  @!P4 STG.E.U8 desc[UR36][R10.64+0xe9], R2 ;  /* 0x0000e9020a00c986 */ /* 0x0003e2000c101124 */
[----:B------:R-:W-:Y:S01]  /*1b080*/  ISETP.LT.OR P4, PT, R0, 0xf1, !P3 ;  /* 0x000000f10000780c */ /* 0x000fe20005f81670 */
[----:B0-----:R-:W-:-:S05]  /*1b090*/  @!P0 IMAD R3, R153, R17, RZ ;  /* 0x0000001199038224 */ /* 0x001fca00078e02ff */
[----:B------:R0:W-:Y:S01]  /*1b0a0*/  @!P0 STG.E.U8 desc[UR36][R10.64+0xe8], R3 ;  /* 0x0000e8030a008986 */ /* 0x0001e2000c101124 */
[----:B-1----:R-:W-:-:S06]  /*1b0b0*/  @!P5 IMAD R2, R22, R17, RZ ;  /* 0x000000111602d224 */ /* 0x002fcc00078e02ff */
[-C--:B------:R-:W-:Y:S02]  /*1b0c0*/  @!P4 IMAD R12, R12, R17.reuse, RZ ;  /* 0x000000110c0cc224 */ /* 0x080fe400078e02ff */
[----:B0-----:R-:W-:Y:S01]  /*1b0d0*/  @!P1 IMAD R3, R23, R17, RZ ;  /* 0x0000001117039224 */ /* 0x001fe200078e02ff */
[----:B------:R-:W-:Y:S04]  /*1b0e0*/  @!P5 STG.E.U8 desc[UR36][R4.64+0xf1], R2 ;  /* 0x0000f1020400d986 */ /* 0x000fe8000c101124 */
[----:B------:R-:W-:Y:S04]  /*1b0f0*/  @!P1 STG.E.U8 desc[UR36][R4.64+0xf0], R3 ;  /* 0x0000f00304009986 */ /* 0x000fe8000c101124 */
[----:B------:R0:W-:Y:S04]  /*1b100*/  @!P4 STG.E.U8 desc[UR36][R10.64+0xf0], R12 ;  /* 0x0000f00c0a00c986 */ /* 0x0001e8000c101124 */
[----:B0-----:R-:W2:Y:S04]  /*1b110*/  LDL.LU R12, [R1+0x29c] ;  /* 0x00029c00010c7983 */ /* 0x001ea80000300800 */
        /* <DEDUP_REMOVED lines=50> */
[----:B------:R-:W-:-:S03]  /*1b440*/  ISETP.LT.OR P0, PT, R0, 0xf2, !P3 ;  /* 0x000000f20000780c */ /* 0x000fc60005f01670 */
        /* <DEDUP_REMOVED lines=12> */
[----:B------:R-:W5:Y:S04]  /*1b510*/  LDL.LU R175, [R1+0x390] ;  /* 0x0003900001af7983 */ /* 0x000f680000300800 */
[----:B------:R-:W5:Y:S04]  /*1b520*/  LDL.LU R174, [R1+0x394] ;  /* 0x0003940001ae7983 */ /* 0x000f680000300800 */
[----:B------:R-:W5:Y:S01]  /*1b530*/  LDL.LU R173, [R1+0x398] ;  /* 0x0003980001ad7983 */ /* 0x000f620000300800 */
[----:B------:R-:W-:-:S03]  /*1b540*/  @!P0 IMAD R2, R21, R17, RZ ;  /* 0x0000001115028224 */ /* 0x000fc600078e02ff */
[----:B------:R-:W5:Y:S01]  /*1b550*/  LDL.LU R172, [R1+0x39c] ;  /* 0x00039c0001ac7983 */ /* 0x000f620000300800 */
[----:B------:R-:W-:-:S03]  /*1b560*/  @!P1 IMAD R3, R20, R17, RZ ;  /* 0x0000001114039224 */ /* 0x000fc600078e02ff */
        /* <DEDUP_REMOVED lines=8> */
[----:B------:R0:W-:Y:S04]  /*1b5f0*/  @!P0 STG.E.U8 desc[UR36][R10.64+0xf1], R2 ;  /* 0x0000f1020a008986 */ /* 0x0001e8000c101124 */
[----:B------:R-:W5:Y:S04]  /*1b600*/  LDL.LU R163, [R1+0x3bc] ;  /* 0x0003bc0001a37983 */ /* 0x000f680000300800 */
[----:B------:R-:W-:Y:S01]  /*1b610*/  @!P1 STG.E.U8 desc[UR36][R4.64+0xf8], R3 ;  /* 0x0000f80304009986 */ /* 0x000fe2000c101124 */
[----:B------:R-:W-:-:S03]  /*1b620*/  ISETP.LT.OR P1, PT, R0, 0xfa, !P3 ;  /* 0x000000fa0000780c */ /* 0x000fc60005f21670 */
[----:B------:R-:W5:Y:S01]  /*1b630*/  LDL.LU R162, [R1+0x3c0] ;  /* 0x0003c00001a27983 */ /* 0x000f620000300800 */
[----:B0-----:R-:W-:-:S03]  /*1b640*/  @!P5 IMAD R2, R15, R17, RZ ;  /* 0x000000110f02d224 */ /* 0x001fc600078e02ff */
        /* <DEDUP_REMOVED lines=8> */
[----:B------:R0:W-:Y:S04]  /*1b6d0*/  @!P5 STG.E.U8 desc[UR36][R4.64+0xf9], R2 ;  /* 0x0000f9020400d986 */ /* 0x0001e8000c101124 */
[----:B------:R-:W5:Y:S04]  /*1b6e0*/  LDL.LU R23, [R1+0x3e4] ;  /* 0x0003e40001177983 */ /* 0x000f680000300800 */
[----:B------:R-:W5:Y:S01]  /*1b6f0*/  LDL.LU R22, [R1+0x3e8] ;  /* 0x0003e80001167983 */ /* 0x000f620000300800 */
[----:B0-----:R-:W-:-:S03]  /*1b700*/  @!P4 IMAD R2, R14, R17, RZ ;  /* 0x000000110e02c224 */ /* 0x001fc600078e02ff */
[----:B------:R-:W5:Y:S01]  /*1b710*/  LDL.LU R21, [R1+0x3ec] ;  /* 0x0003ec0001157983 */ /* 0x000f620000300800 */
[----:B------:R-:W-:-:S03]  /*1b720*/  @!P1 IMAD R3, R13, R17, RZ ;  /* 0x000000110d039224 */ /* 0x000fc600078e02ff */
[----:B------:R-:W5:Y:S04]  /*1b730*/  LDL.LU R20, [R1+0x3f0] ;  /* 0x0003f00001147983 */ /* 0x000f680000300800 */
[----:B------:R-:W5:Y:S04]  /*1b740*/  LDL.LU R15, [R1+0x3f4] ;  /* 0x0003f400010f7983 */ /* 0x000f680000300800 */
[----:B------:R-:W5:Y:S04]  /*1b750*/  LDL.LU R14, [R1+0x3f8] ;  /* 0x0003f800010e7983 */ /* 0x000f680000300800 */
[----:B------:R-:W5:Y:S04]  /*1b760*/  LDL.LU R13, [R1+0x3fc] ;  /* 0x0003fc00010d7983 */ /* 0x000f680000300800 */
[----:B------:R0:W-:Y:S04]  /*1b770*/  @!P4 STG.E.U8 desc[UR36][R10.64+0xf8], R2 ;  /* 0x0000f8020a00c986 */ /* 0x0001e8000c101124 */
[----:B0-----:R-:W2:Y:S01]  /*1b780*/  LDL.LU R2, [R1+0x200] ;  /* 0x0002000001027983 */ /* 0x001ea20000300800 */
[----:B------:R-:W-:-:S04]  /*1b790*/  ISETP.GE.AND P0, PT, R157, 0x81, PT ;  /* 0x000000819d00780c */ /* 0x000fc80003f06270 */
[----:B------:R-:W-:Y:S01]  /*1b7a0*/  ISETP.LT.OR P5, PT, R0, 0x1, !P0 ;  /* 0x000000010000780c */ /* 0x000fe200047a1670 */
[----:B------:R0:W-:Y:S01]  /*1b7b0*/  @!P1 STG.E.U8 desc[UR36][R10.64+0xf9], R3 ;  /* 0x0000f9030a009986 */ /* 0x0001e2000c101124 */
[----:B------:R-:W-:-:S03]  /*1b7c0*/  ISETP.GE.AND P1, PT, R157, 0x89, PT ;  /* 0x000000899d00780c */ /* 0x000fc60003f26270 */
[----:B0-----:R-:W3:Y:S04]  /*1b7d0*/  LDL.LU R3, [R1+0x298] ;  /* 0x0002980001037983 */ /* 0x001ee80000300800 */
[----:B------:R-:W4:Y:S04]  /*1b7e0*/  LDL.LU R157, [R1+0x294] ;  /* 0x00029400019d7983 */ /* 0x000f280000300800 */
[----:B--2---:R-:W-:-:S05]  /*1b7f0*/  @!P5 IMAD R2, R2, R17, RZ ;  /* 0x000000110202d224 */ /* 0x004fca00078e02ff */
[----:B------:R0:W-:Y:S04]  /*1b800*/  @!P5 STG.E.U8 desc[UR36][R6.64], R2 ;  /* 0x000000020600d986 */ /* 0x0001e8000c101124 */
[----:B0-----:R-:W2:Y:S01]  /*1b810*/  LDL.LU R2, [R1+0x204] ;  /* 0x0002040001027983 */ /* 0x001ea20000300800 */
[C---:B------:R-:W-:Y:S02]  /*1b820*/  ISETP.LT.OR P4, PT, R0.reuse, 0x2, !P0 ;  /* 0x000000020000780c */ /* 0x040fe40004781670 */
[----:B------:R-:W-:-:S11]  /*1b830*/  ISETP.LT.OR P5, PT, R0, 0x1, !P1 ;  /* 0x000000010000780c */ /* 0x000fd60004fa1670 */
[----:B--2---:R-:W-:-:S05]  /*1b840*/  @!P4 IMAD R2, R2, R17, RZ ;  /* 0x000000110202c224 */ /* 0x004fca00078e02ff */
[----:B------:R0:W-:Y:S04]  /*1b850*/  @!P4 STG.E.U8 desc[UR36][R6.64+0x1], R2 ;  /* 0x000001020600c986 */ /* 0x0001e8000c101124 */
[----:B0-----:R-:W2:Y:S01]  /*1b860*/  LDL.LU R2, [R1+0x208] ;  /* 0x0002080001027983 */ /* 0x001ea20000300800 */
[----:B------:R-:W-:Y:S01]  /*1b870*/  ISETP.LT.OR P4, PT, R0, 0x2, !P1 ;  /* 0x000000020000780c */ /* 0x000fe20004f81670 */
[----:B--2---:R-:W-:-:S05]  /*1b880*/  @!P5 IMAD R2, R2, R17, RZ ;  /* 0x000000110202d224 */ /* 0x004fca00078e02ff */
[----:B------:R0:W-:Y:S04]  /*1b890*/  @!P5 STG.E.U8 desc[UR36][R8.64], R2 ;  /* 0x000000020800d986 */ /* 0x0001e8000c101124 */
[----:B0-----:R-:W2:Y:S01]  /*1b8a0*/  LDL.LU R2, [R1+0x20c] ;  /* 0x00020c0001027983 */ /* 0x001ea20000300800 */
[----:B------:R-:W-:Y:S02]  /*1b8b0*/  ISETP.LT.OR P5, PT, R0, 0x9, !P0 ;  /* 0x000000090000780c */ /* 0x000fe400047a1670 */
        /* <DEDUP_REMOVED lines=133> */
[----:B------:R4:W-:Y:S01]  /*1c110*/  @!P5 STG.E.U8 desc[UR36][R6.64+0x48], R2 ;  /* 0x000048020600d986 */ /* 0x0009e2000c101124 */
[----:B------:R-:W-:-:S06]  /*1c120*/  ISETP.LT.OR P5, PT, R0, 0x49, !P1 ;  /* 0x000000490000780c */ /* 0x000fcc0004fa1670 */
[-C--:B----4-:R-:W-:Y:S02]  /*1c130*/  @!P4 IMAD R2, R157, R17.reuse, RZ ;  /* 0x000000119d02c224 */ /* 0x090fe400078e02ff */
[----:B------:R-:W2:Y:S04]  /*1c140*/  LDL.LU R157, [R1+0x94] ;  /* 0x00009400019d7983 */ /* 0x000ea80000300800 */
[----:B------:R3:W-:Y:S01]  /*1c150*/  @!P4 STG.E.U8 desc[UR36][R6.64+0x49], R2 ;  /* 0x000049020600c986 */ /* 0x0007e2000c101124 */
[C---:B------:R-:W-:Y:S01]  /*1c160*/  ISETP.LT.OR P4, PT, R0.reuse, 0x4a, !P1 ;  /* 0x0000004a0000780c */ /* 0x040fe20004f81670 */
[----:B---3--:R-:W-:Y:S02]  /*1c170*/  @!P5 IMAD R2, R3, R17, RZ ;  /* 0x000000110302d224 */ /* 0x008fe400078e02ff */
[----:B------:R-:W3:Y:S04]  /*1c180*/  LDL.LU R3, [R1+0x98] ;  /* 0x0000980001037983 */ /* 0x000ee80000300800 */
[----:B------:R0:W-:Y:S01]  /*1c190*/  @!P5 STG.E.U8 desc[UR36][R8.64+0x48], R2 ;  /* 0x000048020800d986 */ /* 0x0001e2000c101124 */
[----:B------:R-:W-:-:S05]  /*1c1a0*/  ISETP.LT.OR P5, PT, R0, 0x51, !P0 ;  /* 0x000000510000780c */ /* 0x000fca00047a1670 */
[-C--:B0-----:R-:W-:Y:S02]  /*1c1b0*/  @!P4 IMAD R2, R12, R17.reuse, RZ ;  /* 0x000000110c02c224 */ /* 0x081fe400078e02ff */
[----:B------:R-:W4:Y:S04]  /*1c1c0*/  LDL.LU R12, [R1+0x9c] ;  /* 0x00009c00010c7983 */ /* 0x000f280000300800 */
[----:B------:R0:W-:Y:S01]  /*1c1d0*/  @!P4 STG.E.U8 desc[UR36][R8.64+0x49], R2 ;  /* 0x000049020800c986 */ /* 0x0001e2000c101124 */
[----:B------:R-:W-:Y:S01]  /*1c1e0*/  ISETP.LT.OR P4, PT, R0, 0x52, !P0 ;  /* 0x000000520000780c */ /* 0x000fe20004781670 */
[----:B0-----:R-:W-:-:S05]  /*1c1f0*/  @!P5 IMAD R2, R235, R17, RZ ;  /* 0x00000011eb02d224 */ /* 0x001fca00078e02ff */
[----:B------:R0:W-:Y:S01]  /*1c200*/  @!P5 STG.E.U8 desc[UR36][R6.64+0x50], R2 ;  /* 0x000050020600d986 */ /* 0x0001e2000c101124 */
[----:B------:R-:W-:-:S06]  /*1c210*/  ISETP.LT.OR P5, PT, R0, 0x51, !P1 ;  /* 0x000000510000780c */ /* 0x000fcc0004fa1670 */
[----:B0-----:R-:W-:-:S05]  /*1c220*/  @!P4 IMAD R2, R234, R17, RZ ;  /* 0x00000011ea02c224 */ /* 0x001fca00078e02ff */
[----:B------:R5:W-:Y:S01]  /*1c230*/  @!P4 STG.E.U8 desc[UR36][R6.64+0x51], R2 ;  /* 0x000051020600c986 */ /* 0x000be2000c101124 */
[----:B------:R-:W-:Y:S01]  /*1c240*/  ISETP.LT.OR P4, PT, R0, 0x52, !P1 ;  /* 0x000000520000780c */ /* 0x000fe20004f81670 */
[----:B-----5:R-:W-:-:S05]  /*1c250*/  @!P5 IMAD R2, R233, R17, RZ ;  /* 0x00000011e902d224 */ /* 0x020fca00078e02ff */
[----:B------:R0:W-:Y:S01]  /*1c260*/  @!P5 STG.E.U8 desc[UR36][R8.64+0x50], R2 ;  /* 0x000050020800d986 */ /* 0x0001e2000c101124 */
[----:B------:R-:W-:-:S06]  /*1c270*/  ISETP.LT.OR P5, PT, R0, 0x59, !P0 ;  /* 0x000000590000780c */ /* 0x000fcc00047a1670 */
[----:B0-----:R-:W-:-:S05]  /*1c280*/  @!P4 IMAD R2, R232, R17, RZ ;  /* 0x00000011e802c224 */ /* 0x001fca00078e02ff */
        /* <DEDUP_REMOVED lines=249> */
[----:B------:R0:W-:Y:S07]  /*1d220*/  @!P5 STG.E.U8 desc[UR36][R8.64+0xf8], R2 ;  /* 0x0000f8020800d986 */ /* 0x0001ee000c101124 */
[----:B0-----:R-:W-:Y:S02]  /*1d230*/  @!P4 IMAD R2, R13, R17, RZ ;  /* 0x000000110d02c224 */ /* 0x001fe400078e02ff */
        /* <DEDUP_REMOVED lines=89> */
[----:B0-----:R-:W2:Y:S01]  /*1d7d0*/  LDL.LU R2, [R1] ;  /* 0x0000000001027983 */ /* 0x001ea20000300800 */
[----:B------:R-:W-:-:S02]  /*1d7e0*/  ISETP.LT.OR P5, PT, R0, 0x101, !P2 ;  /* 0x000001010000780c */ /* 0x000fc400057a1670 */
        /* <DEDUP_REMOVED lines=146> */
[----:B------:R0:W-:Y:S01]  /*1e110*/  @!P5 STG.E.U8 desc[UR36][R4.64+0x148], R2 ;  /* 0x000148020400d986 */ /* 0x0001e2000c101124 */
[----:B------:R-:W-:-:S05]  /*1e120*/  ISETP.LT.OR P5, PT, R0, 0x149, !P3 ;  /* 0x000001490000780c */ /* 0x000fca0005fa1670 */
[----:B0-----:R-:W-:-:S05]  /*1e130*/  @!P4 IMAD R2, R157, R17, RZ ;  /* 0x000000119d02c224 */ /* 0x001fca00078e02ff */
[----:B------:R3:W-:Y:S01]  /*1e140*/  @!P4 STG.E.U8 desc[UR36][R4.64+0x149], R2 ;  /* 0x000149020400c986 */ /* 0x0007e2000c101124 */
[----:B------:R-:W-:Y:S02]  /*1e150*/  ISETP.LT.OR P4, PT, R0, 0x14a, !P3 ;  /* 0x0000014a0000780c */ /* 0x000fe40005f81670 */
[----:B---3--:R-:W-:-:S05]  /*1e160*/  @!P5 IMAD R2, R3, R17, RZ ;  /* 0x000000110302d224 */ /* 0x008fca00078e02ff */
[----:B------:R-:W-:Y:S01]  /*1e170*/  @!P5 STG.E.U8 desc[UR36][R10.64+0x148], R2 ;  /* 0x000148020a00d986 */ /* 0x000fe2000c101124 */
[----:B------:R-:W-:-:S05]  /*1e180*/  ISETP.LT.OR P5, PT, R0, 0x151, !P2 ;  /* 0x000001510000780c */ /* 0x000fca00057a1670 */
[----:B----4-:R-:W-:-:S05]  /*1e190*/  @!P4 IMAD R3, R12, R17, RZ ;  /* 0x000000110c03c224 */ /* 0x010fca00078e02ff */
[----:B------:R0:W-:Y:S01]  /*1e1a0*/  @!P4 STG.E.U8 desc[UR36][R10.64+0x149], R3 ;  /* 0x000149030a00c986 */ /* 0x0001e2000c101124 */
[----:B------:R-:W-:Y:S02]  /*1e1b0*/  ISETP.LT.OR P4, PT, R0, 0x152, !P2 ;  /* 0x000001520000780c */ /* 0x000fe40005781670 */
[----:B-----5:R-:W-:-:S05]  /*1e1c0*/  @!P5 IMAD R13, R13, R17, RZ ;  /* 0x000000110d0dd224 */ /* 0x020fca00078e02ff */
[----:B------:R1:W-:Y:S01]  /*1e1d0*/  @!P5 STG.E.U8 desc[UR36][R4.64+0x150], R13 ;  /* 0x0001500d0400d986 */ /* 0x0003e2000c101124 */
[----:B------:R-:W-:-:S05]  /*1e1e0*/  ISETP.LT.OR P5, PT, R0, 0x151, !P3 ;  /* 0x000001510000780c */ /* 0x000fca0005fa1670 */
[----:B------:R-:W-:-:S05]  /*1e1f0*/  @!P4 IMAD R15, R15, R17, RZ ;  /* 0x000000110f0fc224 */ /* 0x000fca00078e02ff */
[----:B------:R2:W-:Y:S01]  /*1e200*/  @!P4 STG.E.U8 desc[UR36][R4.64+0x151], R15 ;  /* 0x0001510f0400c986 */ /* 0x0005e2000c101124 */
[----:B------:R-:W-:Y:S02]  /*1e210*/  ISETP.LT.OR P4, PT, R0, 0x152, !P3 ;  /* 0x000001520000780c */ /* 0x000fe40005f81670 */
[----:B------:R-:W-:-:S05]  /*1e220*/  @!P5 IMAD R21, R21, R17, RZ ;  /* 0x000000111515d224 */ /* 0x000fca00078e02ff */
[----:B------:R3:W-:Y:S01]  /*1e230*/  @!P5 STG.E.U8 desc[UR36][R10.64+0x150], R21 ;  /* 0x000150150a00d986 */ /* 0x0007e2000c101124 */
[----:B------:R-:W-:-:S05]  /*1e240*/  ISETP.LT.OR P5, PT, R0, 0x159, !P2 ;  /* 0x000001590000780c */ /* 0x000fca00057a1670 */
[----:B0-----:R-:W-:-:S05]  /*1e250*/  @!P4 IMAD R3, R235, R17, RZ ;  /* 0x00000011eb03c224 */ /* 0x001fca00078e02ff */
[----:B------:R0:W-:Y:S01]  /*1e260*/  @!P4 STG.E.U8 desc[UR36][R10.64+0x151], R3 ;  /* 0x000151030a00c986 */ /* 0x0001e2000c101124 */
[----:B------:R-:W-:Y:S02]  /*1e270*/  ISETP.LT.OR P4, PT, R0, 0x15a, !P2 ;  /* 0x0000015a0000780c */ /* 0x000fe40005781670 */
[----:B-1----:R-:W-:-:S05]  /*1e280*/  @!P5 IMAD R13, R234, R17, RZ ;  /* 0x00000011ea0dd224 */ /* 0x002fca00078e02ff */
[----:B------:R1:W-:Y:S01]  /*1e290*/  @!P5 STG.E.U8 desc[UR36][R4.64+0x158], R13 ;  /* 0x0001580d0400d986 */ /* 0x0003e2000c101124 */
[----:B------:R-:W-:-:S05]  /*1e2a0*/  ISETP.LT.OR P5, PT, R0, 0x159, !P3 ;  /* 0x000001590000780c */ /* 0x000fca0005fa1670 */
[----:B--2---:R-:W-:-:S05]  /*1e2b0*/  @!P4 IMAD R15, R233, R17, RZ ;  /* 0x00000011e90fc224 */ /* 0x004fca00078e02ff */
[----:B------:R2:W-:Y:S01]  /*1e2c0*/  @!P4 STG.E.U8 desc[UR36][R4.64+0x159], R15 ;  /* 0x0001590f0400c986 */ /* 0x0005e2000c101124 */
[----:B------:R-:W-:Y:S02]  /*1e2d0*/  ISETP.LT.OR P4, PT, R0, 0x15a, !P3 ;  /* 0x0000015a0000780c */ /* 0x000fe40005f81670 */
[----:B---3--:R-:W-:-:S05]  /*1e2e0*/  @!P5 IMAD R21, R232, R17, RZ ;  /* 0x00000011e815d224 */ /* 0x008fca00078e02ff */
        /* <DEDUP_REMOVED lines=228> */
[----:B------:R-:W-:Y:S01]  /*1f130*/  @!P5 STG.E.U8 desc[UR36][R10.64+0x1f0], R21 ;  /* 0x0001f0150a00d986 */ /* 0x000fe2000c101124 */
[C---:B------:R-:W-:Y:S02]  /*1f140*/  ISETP.LT.OR P5, PT, R0.reuse, 0x1f9, !P2 ;  /* 0x000001f90000780c */ /* 0x040fe400057a1670 */
[----:B------:R-:W-:-:S03]  /*1f150*/  ISETP.LT.OR P2, PT, R0, 0x1fa, !P2 ;  /* 0x000001fa0000780c */ /* 0x000fc60005741670 */
[----:B0-----:R-:W-:-:S05]  /*1f160*/  @!P4 IMAD R3, R152, R17, RZ ;  /* 0x000000119803c224 */ /* 0x001fca00078e02ff */
[----:B------:R0:W-:Y:S01]  /*1f170*/  @!P4 STG.E.U8 desc[UR36][R10.64+0x1f1], R3 ;  /* 0x0001f1030a00c986 */ /* 0x0001e2000c101124 */
[----:B------:R-:W-:Y:S02]  /*1f180*/  ISETP.LT.OR P4, PT, R0, 0x1f9, !P3 ;  /* 0x000001f90000780c */ /* 0x000fe40005f81670 */
[-C--:B-1----:R-:W-:Y:S02]  /*1f190*/  @!P5 IMAD R13, R23, R17.reuse, RZ ;  /* 0x00000011170dd224 */ /* 0x082fe400078e02ff */
[----:B------:R-:W-:Y:S01]  /*1f1a0*/  @!P2 IMAD R23, R22, R17, RZ ;  /* 0x000000111617a224 */ /* 0x000fe200078e02ff */
[C---:B------:R-:W-:Y:S02]  /*1f1b0*/  ISETP.LT.OR P3, PT, R0.reuse, 0x1fa, !P3 ;  /* 0x000001fa0000780c */ /* 0x040fe40005f61670 */
[----:B------:R-:W-:Y:S01]  /*1f1c0*/  @!P5 STG.E.U8 desc[UR36][R4.64+0x1f8], R13 ;  /* 0x0001f80d0400d986 */ /* 0x000fe2000c101124 */
[----:B------:R-:W-:-:S03]  /*1f1d0*/  ISETP.LT.OR P5, PT, R0, 0x101, !P0 ;  /* 0x000001010000780c */ /* 0x000fc600047a1670 */
[----:B------:R1:W-:Y:S01]  /*1f1e0*/  @!P2 STG.E.U8 desc[UR36][R4.64+0x1f9], R23 ;  /* 0x0001f9170400a986 */ /* 0x0003e2000c101124 */
[----:B------:R-:W-:Y:S01]  /*1f1f0*/  ISETP.LT.OR P2, PT, R0, 0x102, !P0 ;  /* 0x000001020000780c */ /* 0x000fe20004741670 */
[----:B--2---:R-:W-:-:S05]  /*1f200*/  @!P4 IMAD R15, R20, R17, RZ ;  /* 0x00000011140fc224 */ /* 0x004fca00078e02ff */
[----:B0-----:R-:W-:-:S03]  /*1f210*/  @!P3 IMAD R3, R14, R17, RZ ;  /* 0x000000110e03b224 */ /* 0x001fc600078e02ff */
[-C--:B------:R-:W-:Y:S01]  /*1f220*/  @!P5 IMAD R21, R24, R17.reuse, RZ ;  /* 0x000000111815d224 */ /* 0x080fe200078e02ff */
[----:B------:R-:W-:Y:S03]  /*1f230*/  @!P4 STG.E.U8 desc[UR36][R10.64+0x1f8], R15 ;  /* 0x0001f80f0a00c986 */ /* 0x000fe6000c101124 */
[----:B------:R-:W-:Y:S01]  /*1f240*/  @!P2 IMAD R25, R25, R17, RZ ;  /* 0x000000111919a224 */ /* 0x000fe200078e02ff */
[----:B------:R0:W-:Y:S01]  /*1f250*/  @!P3 STG.E.U8 desc[UR36][R10.64+0x1f9], R3 ;  /* 0x0001f9030a00b986 */ /* 0x0001e2000c101124 */
[C---:B------:R-:W-:Y:S02]  /*1f260*/  ISETP.LT.OR P4, PT, R0.reuse, 0x101, !P1 ;  /* 0x000001010000780c */ /* 0x040fe40004f81670 */
[C---:B------:R-:W-:Y:S01]  /*1f270*/  ISETP.LT.OR P3, PT, R0.reuse, 0x102, !P1 ;  /* 0x000001020000780c */ /* 0x040fe20004f61670 */
[----:B------:R-:W-:Y:S01]  /*1f280*/  @!P5 STG.E.U8 desc[UR36][R6.64+0x100], R21 ;  /* 0x000100150600d986 */ /* 0x000fe2000c101124 */
[----:B------:R-:W-:-:S03]  /*1f290*/  ISETP.LT.OR P5, PT, R0, 0x109, !P0 ;  /* 0x000001090000780c */ /* 0x000fc600047a1670 */
[----:B------:R-:W-:Y:S01]  /*1f2a0*/  @!P2 STG.E.U8 desc[UR36][R6.64+0x101], R25 ;  /* 0x000101190600a986 */ /* 0x000fe2000c101124 */
[----:B------:R-:W-:-:S05]  /*1f2b0*/  ISETP.LT.OR P2, PT, R0, 0x10a, !P0 ;  /* 0x0000010a0000780c */ /* 0x000fca0004741670 */
[-C--:B-1----:R-:W-:Y:S02]  /*1f2c0*/  @!P4 IMAD R5, R26, R17.reuse, RZ ;  /* 0x000000111a05c224 */ /* 0x082fe400078e02ff */
[-C--:B------:R-:W-:Y:S02]  /*1f2d0*/  @!P3 IMAD R27, R27, R17.reuse, RZ ;  /* 0x000000111b1bb224 */ /* 0x080fe400078e02ff */
[-C--:B------:R-:W-:Y:S01]  /*1f2e0*/  @!P5 IMAD R13, R28, R17.reuse, RZ ;  /* 0x000000111c0dd224 */ /* 0x080fe200078e02ff */
[----:B------:R1:W-:Y:S03]  /*1f2f0*/  @!P4 STG.E.U8 desc[UR36][R8.64+0x100], R5 ;  /* 0x000100050800c986 */ /* 0x0003e6000c101124 */
[----:B------:R-:W-:Y:S01]  /*1f300*/  @!P2 IMAD R29, R29, R17, RZ ;  /* 0x000000111d1da224 */ /* 0x000fe200078e02ff */
[----:B------:R-:W-:Y:S01]  /*1f310*/  @!P3 STG.E.U8 desc[UR36][R8.64+0x101], R27 ;  /* 0x0001011b0800b986 */ /* 0x000fe2000c101124 */
[----:B------:R-:W-:-:S02]  /*1f320*/  ISETP.LT.OR P4, PT, R0, 0x109, !P1 ;  /* 0x000001090000780c */ /* 0x000fc40004f81670 */
[C---:B------:R-:W-:Y:S01]  /*1f330*/  ISETP.LT.OR P3, PT, R0.reuse, 0x10a, !P1 ;  /* 0x0000010a0000780c */ /* 0x040fe20004f61670 */
[----:B------:R-:W-:Y:S01]  /*1f340*/  @!P5 STG.E.U8 desc[UR36][R6.64+0x108], R13 ;  /* 0x0001080d0600d986 */ /* 0x000fe2000c101124 */
[----:B------:R-:W-:-:S03]  /*1f350*/  ISETP.LT.OR P5, PT, R0, 0x111, !P0 ;  /* 0x000001110000780c */ /* 0x000fc600047a1670 */
[----:B------:R-:W-:Y:S01]  /*1f360*/  @!P2 STG.E.U8 desc[UR36][R6.64+0x109], R29 ;  /* 0x0001091d0600a986 */ /* 0x000fe2000c101124 */
[----:B------:R-:W-:-:S05]  /*1f370*/  ISETP.LT.OR P2, PT, R0, 0x112, !P0 ;  /* 0x000001120000780c */ /* 0x000fca0004741670 */
[-C--:B0-----:R-:W-:Y:S02]  /*1f380*/  @!P4 IMAD R3, R30, R17.reuse, RZ ;  /* 0x000000111e03c224 */ /* 0x081fe400078e02ff */
[-C--:B------:R-:W-:Y:S02]  /*1f390*/  @!P3 IMAD R31, R31, R17.reuse, RZ ;  /* 0x000000111f1fb224 */ /* 0x080fe400078e02ff */
[-C--:B-1----:R-:W-:Y:S01]  /*1f3a0*/  @!P5 IMAD R5, R32, R17.reuse, RZ ;  /* 0x000000112005d224 */ /* 0x082fe200078e02ff */
        /* <DEDUP_REMOVED lines=35> */
[----:B------:R-:W-:-:S04]  /*1f5e0*/  @!P5 IMAD R11, R44, R17, RZ ;  /* 0x000000112c0bd224 */ /* 0x000fc800078e02ff */
[----:B------:R-:W-:Y:S01]  /*1f5f0*/  @!P2 IMAD R45, R45, R17, RZ ;  /* 0x000000112d2da224 */ /* 0x000fe200078e02ff */
[----:B------:R0:W-:Y:S01]  /*1f600*/  @!P4 STG.E.U8 desc[UR36][R8.64+0x120], R3 ;  /* 0x000120030800c986 */ /* 0x0001e2000c101124 */
[----:B------:R-:W-:-:S03]  /*1f610*/  ISETP.LT.OR P4, PT, R0, 0x129, !P1 ;  /* 0x000001290000780c */ /* 0x000fc60004f81670 */
[----:B------:R-:W-:Y:S01]  /*1f620*/  @!P3 STG.E.U8 desc[UR36][R8.64+0x121], R43 ;  /* 0x0001212b0800b986 */ /* 0x000fe2000c101124 */
[----:B------:R-:W-:-:S03]  /*1f630*/  ISETP.LT.OR P3, PT, R0, 0x12a, !P1 ;  /* 0x0000012a0000780c */ /* 0x000fc60004f61670 */
[----:B------:R-:W-:Y:S01]  /*1f640*/  @!P2 STG.E.U8 desc[UR36][R6.64+0x129], R45 ;  /* 0x0001292d0600a986 */ /* 0x000fe2000c101124 */
[----:B------:R-:W-:-:S03]  /*1f650*/  ISETP.LT.OR P2, PT, R0, 0x132, !P0 ;  /* 0x000001320000780c */ /* 0x000fc60004741670 */
[----:B------:R-:W-:Y:S01]  /*1f660*/  @!P5 STG.E.U8 desc[UR36][R6.64+0x128], R11 ;  /* 0x0001280b0600d986 */ /* 0x000fe2000c101124 */
[----:B------:R-:W-:Y:S01]  /*1f670*/  ISETP.LT.OR P5, PT, R0, 0x131, !P0 ;  /* 0x000001310000780c */ /* 0x000fe200047a1670 */
[----:B0-----:R-:W-:-:S04]  /*1f680*/  @!P4 IMAD R3, R46, R17, RZ ;  /* 0x000000112e03c224 */ /* 0x001fc800078e02ff */
[----:B------:R-:W-:-:S04]  /*1f690*/  @!P3 IMAD R47, R47, R17, RZ ;  /* 0x000000112f2fb224 */ /* 0x000fc800078e02ff */
[-C--:B------:R-:W-:Y:S01]  /*1f6a0*/  @!P2 IMAD R49, R49, R17.reuse, RZ ;  /* 0x000000113131a224 */ /* 0x080fe200078e02ff */
[----:B------:R0:W-:Y:S03]  /*1f6b0*/  @!P4 STG.E.U8 desc[UR36][R8.64+0x128], R3 ;  /* 0x000128030800c986 */ /* 0x0001e6000c101124 */
[----:B------:R-:W-:Y:S01]  /*1f6c0*/  @!P5 IMAD R5, R48, R17, RZ ;  /* 0x000000113005d224 */ /* 0x000fe200078e02ff */
[----:B------:R-:W-:Y:S01]  /*1f6d0*/  @!P3 STG.E.U8 desc[UR36][R8.64+0x129], R47 ;  /* 0x0001292f0800b986 */ /* 0x000fe2000c101124 */
[C---:B------:R-:W-:Y:S02]  /*1f6e0*/  ISETP.LT.OR P4, PT, R0.reuse, 0x131, !P1 ;  /* 0x000001310000780c */ /* 0x040fe40004f81670 */
        /* <DEDUP_REMOVED lines=255> */
[----:B------:R1:W-:Y:S01]  /*206e0*/  @!P5 STG.E.U8 desc[UR36][R6.64+0x1d8], R11 ;  /* 0x0001d80b0600d986 */ /* 0x0003e2000c101124 */
        /* <DEDUP_REMOVED lines=13> */
[-C--:B-1----:R-:W-:Y:S02]  /*207c0*/  @!P4 IMAD R11, R138, R17.reuse, RZ ;  /* 0x000000118a0bc224 */ /* 0x082fe400078e02ff */
[-C--:B------:R-:W-:Y:S02]  /*207d0*/  @!P3 IMAD R139, R139, R17.reuse, RZ ;  /* 0x000000118b8bb224 */ /* 0x080fe400078e02ff */
[-C--:B------:R-:W-:Y:S01]  /*207e0*/  @!P2 IMAD R141, R141, R17.reuse, RZ ;  /* 0x000000118d8da224 */ /* 0x080fe200078e02ff */
[----:B------:R1:W-:Y:S03]  /*207f0*/  @!P4 STG.E.U8 desc[UR36][R8.64+0x1e0], R11 ;  /* 0x0001e00b0800c986 */ /* 0x0003e6000c101124 */
[----:B0-----:R-:W-:Y:S01]  /*20800*/  @!P5 IMAD R3, R140, R17, RZ ;  /* 0x000000118c03d224 */ /* 0x001fe200078e02ff */
[----:B------:R-:W-:Y:S01]  /*20810*/  @!P3 STG.E.U8 desc[UR36][R8.64+0x1e1], R139 ;  /* 0x0001e18b0800b986 */ /* 0x000fe2000c101124 */
[----:B------:R-:W-:-:S02]  /*20820*/  ISETP.LT.OR P3, PT, R0, 0x1e9, !P1 ;  /* 0x000001e90000780c */ /* 0x000fc40004f61670 */
[C---:B------:R-:W-:Y:S01]  /*20830*/  ISETP.LT.OR P4, PT, R0.reuse, 0x1ea, !P1 ;  /* 0x000001ea0000780c */ /* 0x040fe20004f81670 */
[----:B------:R-:W-:Y:S01]  /*20840*/  @!P2 STG.E.U8 desc[UR36][R6.64+0x1e9], R141 ;  /* 0x0001e98d0600a986 */ /* 0x000fe2000c101124 */
[----:B------:R-:W-:-:S03]  /*20850*/  ISETP.LT.OR P2, PT, R0, 0x1f2, !P0 ;  /* 0x000001f20000780c */ /* 0x000fc60004741670 */
[----:B------:R0:W-:Y:S01]  /*20860*/  @!P5 STG.E.U8 desc[UR36][R6.64+0x1e8], R3 ;  /* 0x0001e8030600d986 */ /* 0x0001e2000c101124 */
[----:B------:R-:W-:-:S05]  /*20870*/  ISETP.LT.OR P5, PT, R0, 0x1f1, !P0 ;  /* 0x000001f10000780c */ /* 0x000fca00047a1670 */
[-C--:B--2---:R-:W-:Y:S02]  /*20880*/  @!P3 IMAD R5, R142, R17.reuse, RZ ;  /* 0x000000118e05b224 */ /* 0x084fe400078e02ff */
[-C--:B------:R-:W-:Y:S02]  /*20890*/  @!P4 IMAD R143, R143, R17.reuse, RZ ;  /* 0x000000118f8fc224 */ /* 0x080fe400078e02ff */
[-C--:B------:R-:W-:Y:S01]  /*208a0*/  @!P2 IMAD R145, R145, R17.reuse, RZ ;  /* 0x000000119191a224 */ /* 0x080fe200078e02ff */
[----:B------:R2:W-:Y:S03]  /*208b0*/  @!P3 STG.E.U8 desc[UR36][R8.64+0x1e8], R5 ;  /* 0x0001e8050800b986 */ /* 0x0005e6000c101124 */
[----:B-1----:R-:W-:Y:S01]  /*208c0*/  @!P5 IMAD R11, R144, R17, RZ ;  /* 0x00000011900bd224 */ /* 0x002fe200078e02ff */
[----:B------:R-:W-:Y:S01]  /*208d0*/  @!P4 STG.E.U8 desc[UR36][R8.64+0x1e9], R143 ;  /* 0x0001e98f0800c986 */ /* 0x000fe2000c101124 */
[----:B------:R-:W-:-:S02]  /*208e0*/  ISETP.LT.OR P3, PT, R0, 0x1fa, !P0 ;  /* 0x000001fa0000780c */ /* 0x000fc40004761670 */
[C---:B------:R-:W-:Y:S01]  /*208f0*/  ISETP.LT.OR P4, PT, R0.reuse, 0x1f2, !P1 ;  /* 0x000001f20000780c */ /* 0x040fe20004f81670 */
[----:B------:R-:W-:Y:S01]  /*20900*/  @!P2 STG.E.U8 desc[UR36][R6.64+0x1f1], R145 ;  /* 0x0001f1910600a986 */ /* 0x000fe2000c101124 */
[C---:B------:R-:W-:Y:S02]  /*20910*/  ISETP.LT.OR P2, PT, R0.reuse, 0x1f1, !P1 ;  /* 0x000001f10000780c */ /* 0x040fe40004f41670 */
[C---:B------:R-:W-:Y:S01]  /*20920*/  ISETP.LT.OR P0, PT, R0.reuse, 0x1f9, !P0 ;  /* 0x000001f90000780c */ /* 0x040fe20004701670 */
[----:B------:R1:W-:Y:S01]  /*20930*/  @!P5 STG.E.U8 desc[UR36][R6.64+0x1f0], R11 ;  /* 0x0001f00b0600d986 */ /* 0x0003e2000c101124 */
[C---:B------:R-:W-:Y:S02]  /*20940*/  ISETP.LT.OR P5, PT, R0.reuse, 0x1fa, !P1 ;  /* 0x000001fa0000780c */ /* 0x040fe40004fa1670 */
[----:B------:R-:W-:-:S03]  /*20950*/  ISETP.LT.OR P1, PT, R0, 0x1f9, !P1 ;  /* 0x000001f90000780c */ /* 0x000fc60004f21670 */
[-C--:B------:R-:W-:Y:S02]  /*20960*/  @!P3 IMAD R149, R149, R17.reuse, RZ ;  /* 0x000000119595b224 */ /* 0x080fe400078e02ff */
[-C--:B------:R-:W-:Y:S02]  /*20970*/  @!P4 IMAD R147, R147, R17.reuse, RZ ;  /* 0x000000119393c224 */ /* 0x080fe400078e02ff */
[-C--:B0-----:R-:W-:Y:S02]  /*20980*/  @!P2 IMAD R3, R146, R17.reuse, RZ ;  /* 0x000000119203a224 */ /* 0x081fe400078e02ff */
[-C--:B--2---:R-:W-:Y:S02]  /*20990*/  @!P0 IMAD R5, R148, R17.reuse, RZ ;  /* 0x0000001194058224 */ /* 0x084fe400078e02ff */
[-C--:B------:R-:W-:Y:S02]  /*209a0*/  @!P5 IMAD R151, R151, R17.reuse, RZ ;  /* 0x000000119797d224 */ /* 0x080fe400078e02ff */
[----:B-1----:R-:W-:Y:S01]  /*209b0*/  @!P1 IMAD R11, R150, R17, RZ ;  /* 0x00000011960b9224 */ /* 0x002fe200078e02ff */
[----:B------:R0:W-:Y:S04]  /*209c0*/  @!P2 STG.E.U8 desc[UR36][R8.64+0x1f0], R3 ;  /* 0x0001f0030800a986 */ /* 0x0001e8000c101124 */
[----:B------:R0:W-:Y:S04]  /*209d0*/  @!P4 STG.E.U8 desc[UR36][R8.64+0x1f1], R147 ;  /* 0x0001f1930800c986 */ /* 0x0001e8000c101124 */
[----:B------:R0:W-:Y:S04]  /*209e0*/  @!P0 STG.E.U8 desc[UR36][R6.64+0x1f8], R5 ;  /* 0x0001f80506008986 */ /* 0x0001e8000c101124 */
[----:B------:R0:W-:Y:S04]  /*209f0*/  @!P3 STG.E.U8 desc[UR36][R6.64+0x1f9], R149 ;  /* 0x0001f9950600b986 */ /* 0x0001e8000c101124 */
[----:B------:R0:W-:Y:S04]  /*20a00*/  @!P5 STG.E.U8 desc[UR36][R8.64+0x1f9], R151 ;  /* 0x0001f9970800d986 */ /* 0x0001e8000c101124 */
[----:B------:R0:W-:Y:S02]  /*20a10*/  @!P1 STG.E.U8 desc[UR36][R8.64+0x1f8], R11 ;  /* 0x0001f80b08009986 */ /* 0x0001e4000c101124 */
.L_x_1061:
[----:B------:R-:W-:Y:S05]  /*20a20*/  BSYNC B0 ;  /* 0x0000000000007941 */ /* 0x000fea0003800000 */
.L_x_35:
[----:B0-2---:R-:W2:Y:S04]  /*20a30*/  LDL.LU R3, [R1+0x604] ;  /* 0x0006040001037983 */ /* 0x005ea80000300800 */
[----:B------:R-:W2:Y:S01]  /*20a40*/  LDL.LU R2, [R1+0x608] ;  /* 0x0006080001027983 */ /* 0x000ea20000300800 */
[----:B------:R-:W-:Y:S01]  /*20a50*/  ULDC UR4, c[0x0][0xc] ;  /* 0x0000030000047ab9 */ /* 0x000fe20000000800 */
[----:B------:R-:W-:Y:S01]  /*20a60*/  ULDC UR5, c[0x0][0x10] ;  /* 0x0000040000057ab9 */ /* 0x000fe20000000800 */
[----:B------:R-:W2:Y:S01]  /*20a70*/  LDC R5, c[0x0][0x14] ;  /* 0x00000500ff057b82 */ /* 0x000ea20000000800 */
[----:B------:R-:W-:Y:S01]  /*20a80*/  UIMAD.WIDE.U32 UR4, UR4, UR5, URZ ;  /* 0x00000005040472a5 */ /* 0x000fe2000f8e003f */
[----:B------:R-:W-:Y:S01]  /*20a90*/  PRMT R0, RZ, 0x7610, R0 ;  /* 0x00007610ff007816 */ /* 0x000fe20000000000 */
[----:B------:R-:W-:-:S02]  /*20aa0*/  IMAD.MOV.U32 R152, RZ, RZ, -0x1 ;  /* 0xffffffffff987424 */ /* 0x000fc400078e00ff */
[----:B------:R-:W-:Y:S02]  /*20ab0*/  IMAD.MOV.U32 R22, RZ, RZ, -0x1 ;  /* 0xffffffffff167424 */ /* 0x000fe400078e00ff */
[----:B--2---:R-:W-:-:S04]  /*20ac0*/  IMAD.WIDE.U32 R2, R5, UR4, R2 ;  /* 0x0000000405027c25 */ /* 0x004fc8000f8e0002 */
[----:B------:R-:W-:Y:S01]  /*20ad0*/  IMAD R5, R5, UR5, RZ ;  /* 0x0000000505057c24 */ /* 0x000fe2000f8e02ff */
[----:B------:R-:W-:Y:S01]  /*20ae0*/  ULDC.64 UR4, c[0x0][0x650] ;  /* 0x0001940000047ab9 */ /* 0x000fe20000000a00 */
[----:B------:R-:W-:Y:S01]  /*20af0*/  IMAD.MOV.U32 R23, RZ, RZ, R2 ;  /* 0x000000ffff177224 */ /* 0x000fe200078e0002 */
[----:B------:R-:W-:Y:S01]  /*20b00*/  ISETP.GE.U32.AND P0, PT, R2, UR4, PT ;  /* 0x0000000402007c0c */ /* 0x000fe2000bf06070 */
[----:B------:R-:W-:-:S05]  /*20b10*/  IMAD.IADD R24, R3, 0x1, R5 ;  /* 0x0000000103187824 */ /* 0x000fca00078e0205 */
[----:B------:R0:W-:Y:S01]  /*20b20*/  STL [R1+0x604], R24 ;  /* 0x0006041801007387 */ /* 0x0001e20000100800 */
[----:B------:R-:W-:-:S03]  /*20b30*/  ISETP.GE.U32.AND.EX P0, PT, R24, UR5, PT, P0 ;  /* 0x0000000518007c0c */ /* 0x000fc6000bf06100 */
[----:B------:R0:W-:Y:S10]  /*20b40*/  STL [R1+0x608], R23 ;  /* 0x0006081701007387 */ /* 0x0001f40000100800 */
[----:B0-----:R-:W-:Y:S05]  /*20b50*/  @P0 BRA `(.L_x_1062) ;  /* 0x0000000400700947 */ /* 0x001fea0003800000 */
[----:B------:R-:W0:Y:S01]  /*20b60*/  S2R R14, SR_CTAID.X ;  /* 0x00000000000e7919 */ /* 0x000e220000002500 */
[----:B----4-:R-:W2:Y:S01]  /*20b70*/  LDC.64 R8, c[0x0][0x628] ;  /* 0x00018a00ff087b82 */ /* 0x010ea20000000a00 */
[----:B------:R-:W-:Y:S01]  /*20b80*/  ULDC UR4, c[0x0][0x150] ;  /* 0x0000540000047ab9 */ /* 0x000fe20000000800 */
[----:B---3--:R-:W-:Y:S01]  /*20b90*/  IMAD.MOV.U32 R6, RZ, RZ, R23 ;  /* 0x000000ffff067224 */ /* 0x008fe200078e0017 */
[----:B------:R-:W3:Y:S01]  /*20ba0*/  S2R R20, SR_CTAID.Y ;  /* 0x0000000000147919 */ /* 0x000ee20000002600 */
[----:B------:R-:W-:-:S04]  /*20bb0*/  IMAD.MOV.U32 R7, RZ, RZ, R24 ;  /* 0x000000ffff077224 */ /* 0x000fc800078e0018 */
[----:B------:R-:W4:Y:S08]  /*20bc0*/  LDC R21, c[0x0][0x144] ;  /* 0x00005100ff157b82 */ /* 0x000f300000000800 */
[----:B-1----:R-:W1:Y:S08]  /*20bd0*/  LDC R10, c[0x0][0x630] ;  /* 0x00018c00ff0a7b82 */ /* 0x002e700000000800 */
[----:B------:R-:W1:Y:S01]  /*20be0*/  LDC.64 R12, c[0x0][0x620] ;  /* 0x00018800ff0c7b82 */ /* 0x000e620000000a00 */
[----:B--2---:R-:W-:-:S04]  /*20bf0*/  ISETP.NE.U32.AND P0, PT, R8, RZ, PT ;  /* 0x000000ff0800720c */ /* 0x004fc80003f05070 */
[----:B------:R-:W-:Y:S02]  /*20c00*/  ISETP.NE.AND.EX P0, PT, R9, RZ, PT, P0 ;  /* 0x000000ff0900720c */ /* 0x000fe40003f05300 */
[----:B0-----:R-:W-:-:S05]  /*20c10*/  I2FP.F32.U32 R0, R14 ;  /* 0x0000000e00007245 */ /* 0x001fca0000201000 */
[----:B------:R-:W-:-:S04]  /*20c20*/  FMUL R0, R0, UR4 ;  /* 0x0000000400007c20 */ /* 0x000fc80008400000 */
[----:B------:R0:W2:Y:S02]  /*20c30*/  F2I.U32.TRUNC.NTZ R15, R0 ;  /* 0x00000000000f7305 */ /* 0x0000a4000020f000 */
[----:B---34-:R-:W-:Y:S05]  /*20c40*/  @!P0 BRA `(.L_x_1063) ;  /* 0x0000000000288947 */ /* 0x018fea0003800000 */
[----:B0-----:R-:W0:Y:S02]  /*20c50*/  LDC R0, c[0x0][0x634] ;  /* 0x00018d00ff007b82 */ /* 0x001e240000000800 */
[----:B0-----:R-:W-:-:S05]  /*20c60*/  IADD3 R7, P0, R23, R0, RZ ;  /* 0x0000000017077210 */ /* 0x001fca0007f1e0ff */
        /* <DEDUP_REMOVED lines=8> */
.L_x_1063:
[-CC-:B-1----:R-:W-:Y:S01]  /*20cf0*/  SHF.R.U64 R22, R6, R10.reuse, R7.reuse ;  /* 0x0000000a06167219 */ /* 0x182fe20000001207 */
[----:B------:R-:W1:Y:S01]  /*20d00*/  LDC.64 R28, c[0x0][0x640] ;  /* 0x00019000ff1c7b82 */ /* 0x000e620000000a00 */
[----:B0-----:R-:W-:Y:S01]  /*20d10*/  SHF.R.U32.HI R0, RZ, R10, R7 ;  /* 0x0000000aff007219 */ /* 0x001fe20000011607 */
[----:B------:R-:W-:Y:S01]  /*20d20*/  IMAD.MOV.U32 R2, RZ, RZ, R23 ;  /* 0x000000ffff027224 */ /* 0x000fe200078e0017 */
[----:B------:R-:W-:Y:S01]  /*20d30*/  IADD3 R5, P0, RZ, -R22, RZ ;  /* 0x80000016ff057210 */ /* 0x000fe20007f1e0ff */
[----:B--2---:R-:W-:Y:S01]  /*20d40*/  IMAD.MOV R15, RZ, RZ, -R15 ;  /* 0x000000ffff0f7224 */ /* 0x004fe200078e0a0f */
[----:B------:R-:W-:Y:S01]  /*20d50*/  ULDC UR4, c[0x0][0x154] ;  /* 0x0000550000047ab9 */ /* 0x000fe20000000800 */
[----:B------:R-:W-:Y:S02]  /*20d60*/  IMAD.MOV.U32 R7, RZ, RZ, 0x1 ;  /* 0x00000001ff077424 */ /* 0x000fe400078e00ff */
[----:B------:R-:W0:Y:S01]  /*20d70*/  LDC R4, c[0x0][0x618] ;  /* 0x00018600ff047b82 */ /* 0x000e220000000800 */
[----:B------:R-:W-:-:S04]  /*20d80*/  IMAD.X R3, RZ, RZ, ~R0, P0 ;  /* 0x000000ffff037224 */ /* 0x000fc800000e0e00 */
[-C--:B------:R-:W-:Y:S02]  /*20d90*/  IMAD R0, R3, R12.reuse, RZ ;  /* 0x0000000c03007224 */ /* 0x080fe400078e02ff */
[----:B------:R-:W-:Y:S01]  /*20da0*/  IMAD.MOV.U32 R3, RZ, RZ, R24 ;  /* 0x000000ffff037224 */ /* 0x000fe200078e0018 */
[----:B------:R-:W2:Y:S01]  /*20db0*/  LDC R6, c[0x0][0x608] ;  /* 0x00018200ff067b82 */ /* 0x000ea20000000800 */
[----:B------:R-:W-:Y:S02]  /*20dc0*/  IMAD R24, R21, R15, R14 ;  /* 0x0000000f15187224 */ /* 0x000fe400078e020e */
[----:B------:R-:W-:-:S04]  /*20dd0*/  IMAD.WIDE.U32 R2, R5, R12, R2 ;  /* 0x0000000c05027225 */ /* 0x000fc800078e0002 */
[----:B------:R-:W-:Y:S01]  /*20de0*/  IMAD R5, R5, R13, R0 ;  /* 0x0000000d05057224 */ /* 0x000fe200078e0200 */
[----:B------:R-:W3:Y:S01]  /*20df0*/  LDC R26, c[0x0][0x658] ;  /* 0x00019600ff1a7b82 */ /* 0x000ee20000000800 */
[----:B------:R-:W-:Y:S02]  /*20e00*/  I2FP.F32.U32 R0, R20 ;  /* 0x0000001400007245 */ /* 0x000fe40000201000 */
[----:B------:R-:W-:Y:S01]  /*20e10*/  IMAD.IADD R3, R3, 0x1, R5 ;  /* 0x0000000103037824 */ /* 0x000fe200078e0205 */
[----:B-1----:R-:W-:Y:S01]  /*20e20*/  ISETP.NE.U32.AND P0, PT, R28, RZ, PT ;  /* 0x000000ff1c00720c */ /* 0x002fe20003f05070 */
[----:B------:R-:W-:Y:S02]  /*20e30*/  IMAD.MOV.U32 R5, RZ, RZ, -0x1 ;  /* 0xffffffffff057424 */ /* 0x000fe400078e00ff */
[----:B------:R-:W-:Y:S01]  /*20e40*/  FMUL R0, R0, UR4 ;  /* 0x0000000400007c20 */ /* 0x000fe20008400000 */
[----:B------:R-:W1:Y:S01]  /*20e50*/  LDC R13, c[0x0][0x148] ;  /* 0x00005200ff0d7b82 */ /* 0x000e620000000800 */
[----:B0-----:R-:W-:-:S02]  /*20e60*/  SHF.R.U64 R10, R2, R4, R3 ;  /* 0x00000004020a7219 */ /* 0x001fc40000001203 */
[----:B------:R0:W4:Y:S01]  /*20e70*/  F2I.U32.TRUNC.NTZ R12, R0 ;  /* 0x00000000000c7305 */ /* 0x000122000020f000 */
[----:B------:R-:W-:Y:S02]  /*20e80*/  ISETP.NE.AND.EX P0, PT, R29, RZ, PT, P0 ;  /* 0x000000ff1d00720c */ /* 0x000fe40003f05300 */
[----:B------:R-:W-:Y:S02]  /*20e90*/  SHF.R.U32.HI R3, RZ, R4, R3 ;  /* 0x00000004ff037219 */ /* 0x000fe40000011603 */
[----:B------:R-:W0:Y:S02]  /*20ea0*/  LDC R14, c[0x0][0x600] ;  /* 0x00018000ff0e7b82 */ /* 0x000e240000000800 */
[-CC-:B--2---:R-:W-:Y:S02]  /*20eb0*/  SHF.R.U64 R8, R10, R6.reuse, R3.reuse ;  /* 0x000000060a087219 */ /* 0x184fe40000001203 */
[----:B------:R-:W-:-:S04]  /*20ec0*/  SHF.R.U32.HI R3, RZ, R6, R3 ;  /* 0x00000006ff037219 */ /* 0x000fc80000011603 */
[----:B------:R-:W2:Y:S01]  /*20ed0*/  LDC R15, c[0x0][0x648] ;  /* 0x00019200ff0f7b82 */ /* 0x000ea20000000800 */
[-CC-:B---3--:R-:W-:Y:S02]  /*20ee0*/  SHF.R.U64 R11, R8, R26.reuse, R3.reuse ;  /* 0x0000001a080b7219 */ /* 0x188fe40000001203 */
[-C--:B------:R-:W-:Y:S02]  /*20ef0*/  SHF.L.U32 R5, R5, R26.reuse, RZ ;  /* 0x0000001a05057219 */ /* 0x080fe400000006ff */
[-C--:B------:R-:W-:Y:S01]  /*20f00*/  SHF.R.U32.HI R3, RZ, R26.reuse, R3 ;  /* 0x0000001aff037219 */ /* 0x080fe20000011603 */
[----:B------:R-:W-:Y:S01]  /*20f10*/  IMAD.MOV.U32 R2, RZ, RZ, R11 ;  /* 0x000000ffff027224 */ /* 0x000fe200078e000b */
[----:B------:R-:W-:Y:S01]  /*20f20*/  SHF.L.U32 R26, R7, R26, RZ ;  /* 0x0000001a071a7219 */ /* 0x000fe200000006ff */
[----:B------:R-:W3:Y:S01]  /*20f30*/  LDC R21, c[0x0][0x638] ;  /* 0x00018e00ff157b82 */ /* 0x000ee20000000800 */
[----:B------:R-:W-:-:S07]  /*20f40*/  LOP3.LUT R167, RZ, R5, RZ, 0x33, !PT ;  /* 0x00000005ffa77212 */ /* 0x000fce00078e33ff */
[----:B------:R-:W0:Y:S01]  /*20f50*/  LDC R23, c[0x0][0x610] ;  /* 0x00018400ff177b82 */ /* 0x000e220000000800 */
[----:B----4-:R-:W-:Y:S05]  /*20f60*/  @!P0 BRA `(.L_x_1064) ;  /* 0x0000000000288947 */ /* 0x010fea0003800000 */
        /* <DEDUP_REMOVED lines=10> */
.L_x_1064:
[----:B------:R-:W4:Y:S01]  /*21010*/  LDC R4, c[0x0][0x65c] ;  /* 0x00019700ff047b82 */ /* 0x000f220000000800 */
[----:B0-2---:R-:W-:Y:S01]  /*21020*/  SHF.R.U64 R0, R2, R15, R3 ;  /* 0x0000000f02007219 */ /* 0x005fe20000001203 */
[----:B------:R-:W-:Y:S01]  /*21030*/  VIADD R3, R14, 0xffffffff ;  /* 0xffffffff0e037836 */ /* 0x000fe20000000000 */
[----:B------:R-:W-:Y:S01]  /*21040*/  LOP3.LUT R167, R8, R167, RZ, 0xc0, !PT ;  /* 0x000000a708a77212 */ /* 0x000fe200078ec0ff */
[----:B------:R-:W-:Y:S02]  /*21050*/  IMAD.MOV R12, RZ, RZ, -R12 ;  /* 0x000000ffff0c7224 */ /* 0x000fe400078e0a0c */
[----:B------:R-:W-:Y:S01]  /*21060*/  IMAD.MOV R2, RZ, RZ, -R0 ;  /* 0x000000ffff027224 */ /* 0x000fe200078e0a00 */
[----:B------:R-:W-:Y:S01]  /*21070*/  LOP3.LUT R3, R10, R3, RZ, 0xc0, !PT ;  /* 0x000000030a037212 */ /* 0x000fe200078ec0ff */
[----:B------:R-:W-:Y:S02]  /*21080*/  IMAD R167, R26, R0, R167 ;  /* 0x000000001aa77224 */ /* 0x000fe400078e02a7 */
[----:B---3--:R-:W-:-:S04]  /*21090*/  IMAD R0, R2, R21, R11 ;  /* 0x0000001502007224 */ /* 0x008fc800078e020b */
[----:B------:R-:W-:Y:S01]  /*210a0*/  IMAD R2, R0, R14, R3 ;  /* 0x0000000e00027224 */ /* 0x000fe200078e0203 */
[----:B----4-:R-:W-:Y:S01]  /*210b0*/  ISETP.NE.AND P0, PT, R4, 0x1, PT ;  /* 0x000000010400780c */ /* 0x010fe20003f05270 */
[----:B------:R-:W-:-:S05]  /*210c0*/  IMAD.MOV.U32 R4, RZ, RZ, 0x1 ;  /* 0x00000001ff047424 */ /* 0x000fca00078e00ff */
[----:B------:R-:W-:-:S07]  /*210d0*/  PRMT R0, R4, 0x7610, R0 ;  /* 0x0000761004007816 */ /* 0x000fce0000000000 */
[----:B-1----:R-:W-:-:S04]  /*210e0*/  @P0 IMAD R24, R13, R12, R20 ;  /* 0x0000000c0d180224 */ /* 0x002fc800078e0214 */
[----:B------:R-:W-:-:S05]  /*210f0*/  IMAD R167, R167, R23, R24 ;  /* 0x00000017a7a77224 */ /* 0x000fca00078e0218 */
[----:B------:R-:W-:Y:S02]  /*21100*/  SEL R152, R2, R167, !P0 ;  /* 0x000000a702987207 */ /* 0x000fe40004000000 */
[----:B------:R-:W-:-:S07]  /*21110*/  SEL R167, R167, R2, !P0 ;  /* 0x00000002a7a77207 */ /* 0x000fce0004000000 */
.L_x_1062:
[----:B------:R-:W-:Y:S01]  /*21120*/  LOP3.LUT P0, RZ, R0, 0xff, RZ, 0xc0, !PT ;  /* 0x000000ff00ff7812 */ /* 0x000fe2000780c0ff */
[----:B------:R-:W-:-:S12]  /*21130*/  IMAD.MOV.U32 R23, RZ, RZ, R167 ;  /* 0x000000ffff177224 */ /* 0x000fd800078e00a7 */
[----:B------:R-:W-:Y:S05]  /*21140*/  @P0 BRA `(.L_x_1065) ;  /* 0xfffffe0000780947 */ /* 0x000fea000383ffff */
[----:B------:R-:W-:Y:S05]  /*21150*/  EXIT ;  /* 0x000000000000794d */ /* 0x000fea0003800000 */
.L_x_8:
[----:B------:R-:W2:Y:S01]  /*21160*/  LDL R17, [R1+0x608] ;  /* 0x0006080001117983 */ /* 0x000ea20000100800 */
[----:B------:R-:W-:-:S03]  /*21170*/  ULDC.64 UR4, c[0x0][0x650] ;  /* 0x0001940000047ab9 */ /* 0x000fc60000000a00 */
[----:B------:R-:W3:Y:S01]  /*21180*/  LDL R20, [R1+0x604] ;  /* 0x0006040001147983 */ /* 0x000ee20000100800 */
[----:B------:R-:W-:Y:S01]  /*21190*/  PRMT R8, RZ, 0x7610, R8 ;  /* 0x00007610ff087816 */ /* 0x000fe20000000008 */
[----:B------:R-:W-:Y:S02]  /*211a0*/  IMAD.MOV.U32 R3, RZ, RZ, -0x1 ;  /* 0xffffffffff037424 */ /* 0x000fe400078e00ff */
[----:B------:R-:W-:Y:S02]  /*211b0*/  IMAD.MOV.U32 R2, RZ, RZ, -0x1 ;  /* 0xffffffffff027424 */ /* 0x000fe400078e00ff */
[----:B------:R-:W-:Y:S01]  /*211c0*/  IMAD.MOV.U32 R11, RZ, RZ, -0x1 ;  /* 0xffffffffff0b7424 */ /* 0x000fe200078e00ff */
[----:B--2---:R-:W-:-:S04]  /*211d0*/  ISETP.GE.U32.AND P0, PT, R17, UR4, PT ;  /* 0x0000000411007c0c */ /* 0x004fc8000bf06070 */
[----:B---3--:R-:W-:-:S13]  /*211e0*/  ISETP.GE.U32.AND.EX P0, PT, R20, UR5, PT, P0 ;  /* 0x0000000514007c0c */ /* 0x008fda000bf06100 */
[----:B------:R-:W-:Y:S05]  /*211f0*/  @P0 BRA `(.L_x_1066) ;  /* 0x0000000400340947 */ /* 0x000fea0003800000 */
[----:B------:R-:W1:Y:S01]  /*21200*/  LDC.64 R12, c[0x0][0x628] ;  /* 0x00018a00ff0c7b82 */ /* 0x000e620000000a00 */
[----:B------:R-:W-:Y:S02]  /*21210*/  IMAD.MOV.U32 R10, RZ, RZ, R17 ;  /* 0x000000ffff0a7224 */ /* 0x000fe400078e0011 */
[----:B------:R-:W-:-:S05]  /*21220*/  IMAD.MOV.U32 R11, RZ, RZ, R20 ;  /* 0x000000ffff0b7224 */ /* 0x000fca00078e0014 */
[----:B------:R-:W2:Y:S08]  /*21230*/  LDC R16, c[0x0][0x630] ;  /* 0x00018c00ff107b82 */ /* 0x000eb00000000800 */
[----:B0-----:R-:W0:Y:S01]  /*21240*/  LDC.64 R18, c[0x0][0x620] ;  /* 0x00018800ff127b82 */ /* 0x001e220000000a00 */
[----:B-1----:R-:W-:-:S04]  /*21250*/  ISETP.NE.U32.AND P0, PT, R12, RZ, PT ;  /* 0x000000ff0c00720c */ /* 0x002fc80003f05070 */
[----:B------:R-:W-:-:S13]  /*21260*/  ISETP.NE.AND.EX P0, PT, R13, RZ, PT, P0 ;  /* 0x000000ff0d00720c */ /* 0x000fda0003f05300 */
[----:B0-2---:R-:W-:Y:S05]  /*21270*/  @!P0 BRA `(.L_x_1067) ;  /* 0x0000000000288947 */ /* 0x005fea0003800000 */
[----:B------:R-:W0:Y:S02]  /*21280*/  LDC R2, c[0x0][0x634] ;  /* 0x00018d00ff027b82 */ /* 0x000e240000000800 */
        /* <DEDUP_REMOVED lines=9> */
.L_x_1067:
[----:B------:R-:W0:Y:S01]  /*21320*/  LDC.64 R22, c[0x0][0x640] ;  /* 0x00019000ff167b82 */ /* 0x000e220000000a00 */
[-CC-:B------:R-:W-:Y:S01]  /*21330*/  SHF.R.U64 R15, R10, R16.reuse, R11.reuse ;  /* 0x000000100a0f7219 */ /* 0x180fe2000000120b */
[----:B------:R-:W-:Y:S01]  /*21340*/  IMAD.MOV.U32 R24, RZ, RZ, 0x1 ;  /* 0x00000001ff187424 */ /* 0x000fe200078e00ff */
[----:B------:R-:W-:Y:S02]  /*21350*/  SHF.R.U32.HI R2, RZ, R16, R11 ;  /* 0x00000010ff027219 */ /* 0x000fe4000001160b */
[----:B------:R-:W-:-:S03]  /*21360*/  IADD3 R9, P0, RZ, -R15, RZ ;  /* 0x8000000fff097210 */ /* 0x000fc60007f1e0ff */
[----:B------:R-:W1:Y:S02]  /*21370*/  LDC R10, c[0x0][0x618] ;  /* 0x00018600ff0a7b82 */ /* 0x000e640000000800 */
[----:B------:R-:W-:Y:S02]  /*21380*/  IMAD.X R3, RZ, RZ, ~R2, P0 ;  /* 0x000000ffff037224 */ /* 0x000fe400000e0e02 */
[----:B------:R-:W-:Y:S02]  /*21390*/  IMAD.MOV.U32 R2, RZ, RZ, R17 ;  /* 0x000000ffff027224 */ /* 0x000fe400078e0011 */
[-C--:B------:R-:W-:Y:S02]  /*213a0*/  IMAD R8, R3, R18.reuse, RZ ;  /* 0x0000001203087224 */ /* 0x080fe400078e02ff */
[----:B------:R-:W2:Y:S01]  /*213b0*/  LDC R16, c[0x0][0x608] ;  /* 0x00018200ff107b82 */ /* 0x000ea20000000800 */
[----:B------:R-:W-:Y:S02]  /*213c0*/  IMAD.MOV.U32 R3, RZ, RZ, R20 ;  /* 0x000000ffff037224 */ /* 0x000fe400078e0014 */
[----:B------:R-:W-:-:S05]  /*213d0*/  IMAD.WIDE.U32 R2, R9, R18, R2 ;  /* 0x0000001209027225 */ /* 0x000fca00078e0002 */
[----:B------:R-:W3:Y:S01]  /*213e0*/  LDC R21, c[0x0][0x658] ;  /* 0x00019600ff157b82 */ /* 0x000ee20000000800 */
[----:B------:R-:W-:Y:S01]  /*213f0*/  IMAD R9, R9, R19, R8 ;  /* 0x0000001309097224 */ /* 0x000fe200078e0208 */
[----:B0-----:R-:W-:Y:S01]  /*21400*/  ISETP.NE.U32.AND P0, PT, R22, RZ, PT ;  /* 0x000000ff1600720c */ /* 0x001fe20003f05070 */
[----:B------:R-:W-:Y:S02]  /*21410*/  IMAD.MOV.U32 R8, RZ, RZ, -0x1 ;  /* 0xffffffffff087424 */ /* 0x000fe400078e00ff */
[----:B------:R-:W-:Y:S01]  /*21420*/  IMAD.IADD R3, R3, 0x1, R9 ;  /* 0x0000000103037824 */ /* 0x000fe200078e0209 */
[----:B------:R-:W-:Y:S02]  /*21430*/  ISETP.NE.AND.EX P0, PT, R23, RZ, PT, P0 ;  /* 0x000000ff1700720c */ /* 0x000fe40003f05300 */
[----:B------:R-:W0:Y:S02]  /*21440*/  LDC R18, c[0x0][0x600] ;  /* 0x00018000ff127b82 */ /* 0x000e240000000800 */
[----:B-1----:R-:W-:-:S02]  /*21450*/  SHF.R.U64 R12, R2, R10, R3 ;  /* 0x0000000a020c7219 */ /* 0x002fc40000001203 */
[----:B------:R-:W-:-:S04]  /*21460*/  SHF.R.U32.HI R3, RZ, R10, R3 ;  /* 0x0000000aff037219 */ /* 0x000fc80000011603 */
[----:B------:R-:W1:Y:S01]  /*21470*/  LDC R19, c[0x0][0x648] ;  /* 0x00019200ff137b82 */ /* 0x000e620000000800 */
[-CC-:B--2---:R-:W-:Y:S02]  /*21480*/  SHF.R.U64 R17, R12, R16.reuse, R3.reuse ;  /* 0x000000100c117219 */ /* 0x184fe40000001203 */
[----:B------:R-:W-:-:S05]  /*21490*/  SHF.R.U32.HI R2, RZ, R16, R3 ;  /* 0x00000010ff027219 */ /* 0x000fca0000011603 */
[----:B------:R-:W2:Y:S01]  /*214a0*/  LDC R20, c[0x0][0x638] ;  /* 0x00018e00ff147b82 */ /* 0x000ea20000000800 */
[-CC-:B---3--:R-:W-:Y:S02]  /*214b0*/  SHF.R.U64 R16, R17, R21.reuse, R2.reuse ;  /* 0x0000001511107219 */ /* 0x188fe40000001202 */
        /* <DEDUP_REMOVED lines=16> */
.L_x_1068:
[----:B------:R-:W4:Y:S01]  /*215c0*/  LDC R8, c[0x0][0x65c] ;  /* 0x00019700ff087b82 */ /* 0x000f220000000800 */
[----:B-1----:R-:W-:Y:S01]  /*215d0*/  SHF.R.U64 R3, R2, R19, R3 ;  /* 0x0000001302037219 */ /* 0x002fe20000001203 */
[----:B0-----:R-:W-:Y:S01]  /*215e0*/  VIADD R9, R18, 0xffffffff ;  /* 0xffffffff12097836 */ /* 0x001fe20000000000 */
[----:B------:R-:W-:Y:S01]  /*215f0*/  SHF.L.U32 R24, R24, R21, RZ ;  /* 0x0000001518187219 */ /* 0x000fe200000006ff */
[----:B------:R-:W-:Y:S01]  /*21600*/  IMAD.MOV.U32 R11, RZ, RZ, R15 ;  /* 0x000000ffff0b7224 */ /* 0x000fe200078e000f */
[----:B------:R-:W-:Y:S01]  /*21610*/  LOP3.LUT R2, R17, R26, RZ, 0xc0, !PT ;  /* 0x0000001a11027212 */ /* 0x000fe200078ec0ff */
[----:B------:R-:W-:-:S04]  /*21620*/  IMAD.MOV R5, RZ, RZ, -R3 ;  /* 0x000000ffff057224 */ /* 0x000fc800078e0a03 */
[----:B------:R-:W-:Y:S02]  /*21630*/  IMAD R3, R24, R3, R2 ;  /* 0x0000000318037224 */ /* 0x000fe400078e0202 */
[----:B--2---:R-:W-:Y:S01]  /*21640*/  IMAD R2, R5, R20, R16 ;  /* 0x0000001405027224 */ /* 0x004fe200078e0210 */
[----:B----4-:R-:W-:Y:S01]  /*21650*/  ISETP.NE.AND P0, PT, R8, 0x1, PT ;  /* 0x000000010800780c */ /* 0x010fe20003f05270 */
[----:B------:R-:W-:-:S12]  /*21660*/  IMAD.MOV.U32 R8, RZ, RZ, 0x1 ;  /* 0x00000001ff087424 */ /* 0x000fd800078e00ff */
[----:B------:R-:W-:Y:S01]  /*21670*/  @P0 IMAD R6, R7, R14, R4 ;  /* 0x0000000e07060224 */ /* 0x000fe200078e0204 */
[----:B------:R-:W-:-:S03]  /*21680*/  LOP3.LUT R7, R12, R9, RZ, 0xc0, !PT ;  /* 0x000000090c077212 */ /* 0x000fc600078ec0ff */
[----:B---3--:R-:W-:Y:S02]  /*21690*/  IMAD R3, R3, R25, R6 ;  /* 0x0000001903037224 */ /* 0x008fe400078e0206 */
[----:B------:R-:W-:-:S05]  /*216a0*/  IMAD R4, R2, R18, R7 ;  /* 0x0000001202047224 */ /* 0x000fca00078e0207 */
[----:B------:R-:W-:Y:S02]  /*216b0*/  SEL R2, R4, R3, !P0 ;  /* 0x0000000304027207 */ /* 0x000fe40004000000 */
[----:B------:R-:W-:-:S07]  /*216c0*/  SEL R3, R3, R4, !P0 ;  /* 0x0000000403037207 */ /* 0x000fce0004000000 */
.L_x_1066:
[----:B------:R-:W-:-:S08]  /*216d0*/  NOP ;  /* 0x0000000000007918 */ /* 0x000fd00000000000 */
[----:B0-----:R-:W0:-:S00]  /*216e0*/  USETMAXREG.DEALLOC.CTAPOOL 0x18 ;  /* 0x00000018000079c8 */ /* 0x001e0000080e0500 */
[----:B0-----:R-:W-:-:S13]  /*216f0*/  ISETP.NE.AND P0, PT, R0, RZ, PT ;  /* 0x000000ff0000720c */ /* 0x001fda0003f05270 */
[----:B------:R-:W-:Y:S05]  /*21700*/  @P0 EXIT ;  /* 0x000000000000094d */ /* 0x000fea0003800000 */
[----:B------:R-:W-:Y:S01]  /*21710*/  LOP3.LUT P0, RZ, R8, 0xff, RZ, 0xc0, !PT ;  /* 0x000000ff08ff7812 */ /* 0x000fe2000780c0ff */
[----:B------:R-:W-:Y:S02]  /*21720*/  IMAD.MOV.U32 R0, RZ, RZ, 0x1 ;  /* 0x00000001ff007424 */ /* 0x000fe400078e00ff */
[----:B------:R-:W-:-:S10]  /*21730*/  IMAD.MOV.U32 R4, RZ, RZ, RZ ;  /* 0x000000ffff047224 */ /* 0x000fd400078e00ff */
[----:B------:R-:W-:Y:S05]  /*21740*/  @!P0 BRA `(.L_x_1069) ;  /* 0x0000000c00608947 */ /* 0x000fea0003800000 */
[----:B------:R-:W2:Y:S01]  /*21750*/  LDL R7, [R1+0x600] ;  /* 0x0006000001077983 */ /* 0x000ea20000100800 */
[----:B------:R-:W0:Y:S01]  /*21760*/  LDC R4, c[0x0][0x28c] ;  /* 0x0000a300ff047b82 */ /* 0x000e220000000800 */
[----:B------:R-:W-:Y:S01]  /*21770*/  ULDC UR5, c[0x0][0x658] ;  /* 0x0001960000057ab9 */ /* 0x000fe20000000800 */
[----:B------:R-:W-:Y:S01]  /*21780*/  UMOV UR7, 0xffffffff ;  /* 0xffffffff00077882 */ /* 0x000fe20000000000 */
[----:B------:R-:W1:Y:S01]  /*21790*/  S2R R0, SR_CgaCtaId ;  /* 0x0000000000007919 */ /* 0x000e620000008800 */
[----:B------:R-:W-:Y:S01]  /*217a0*/  ULDC UR6, c[0x0][0xc] ;  /* 0x0000030000067ab9 */ /* 0x000fe20000000800 */
[----:B------:R-:W-:Y:S01]  /*217b0*/  USHF.L.U32 UR8, UR7, UR5, URZ ;  /* 0x0000000507087299 */ /* 0x000fe2000800063f */
[----:B------:R-:W-:Y:S01]  /*217c0*/  BSSY B0, `(.L_x_1069) ;  /* 0x00000d0000007945 */ /* 0x000fe20003800000 */
[----:B------:R-:W-:Y:S01]  /*217d0*/  UMOV UR9, 0x1 ;  /* 0x0000000100097882 */ /* 0x000fe20000000000 */
[----:B------:R-:W-:Y:S01]  /*217e0*/  ULDC UR7, c[0x0][0x10] ;  /* 0x0000040000077ab9 */ /* 0x000fe20000000800 */
[----:B------:R-:W-:Y:S01]  /*217f0*/  USHF.L.U32 UR18, UR9, UR5, URZ ;  /* 0x0000000509127299 */ /* 0x000fe2000800063f */
[----:B------:R-:W-:Y:S01]  /*21800*/  IMAD.MOV.U32 R16, RZ, RZ, 0x1 ;  /* 0x00000001ff107424 */ /* 0x000fe200078e00ff */
[----:B------:R-:W-:Y:S01]  /*21810*/  UIMAD.WIDE.U32 UR6, UR6, UR7, URZ ;  /* 0x00000007060672a5 */ /* 0x000fe2000f8e003f */
[----:B------:R-:W-:Y:S01]  /*21820*/  ULDC UR5, c[0x0][0x14] ;  /* 0x0000050000057ab9 */ /* 0x000fe20000000800 */
[----:B------:R-:W-:-:S02]  /*21830*/  ULDC UR4, c[0x0][0x600] ;  /* 0x0001800000047ab9 */ /* 0x000fc40000000800 */
[----:B------:R-:W-:Y:S02]  /*21840*/  UIMAD.WIDE.U32 UR22, UR6, UR5, URZ ;  /* 0x00000005061672a5 */ /* 0x000fe4000f8e003f */
[----:B------:R-:W-:Y:S02]  /*21850*/  UIMAD UR13, UR7, UR5, URZ ;  /* 0x00000005070d72a4 */ /* 0x000fe4000f8e023f */
[----:B------:R-:W-:Y:S02]  /*21860*/  UIADD3 UR4, UR4, -0x1, URZ ;  /* 0xffffffff04047890 */ /* 0x000fe4000fffe03f */
[----:B------:R-:W-:Y:S02]  /*21870*/  ULOP3.LUT UR17, URZ, UR8, URZ, 0x33, !UPT ;  /* 0x000000083f117292 */ /* 0x000fe4000f8e333f */
[----:B------:R-:W-:Y:S01]  /*21880*/  UIADD3 UR13, UR23, UR13, URZ ;  /* 0x0000000d170d7290 */ /* 0x000fe2000fffe03f */
[----:B0-----:R-:W-:Y:S01]  /*21890*/  VIADD R4, R4, 0x1f ;  /* 0x0000001f04047836 */ /* 0x001fe20000000000 */
[----:B------:R-:W-:-:S04]  /*218a0*/  ULDC.64 UR24, c[0x0][0x198] ;  /* 0x0000660000187ab9 */ /* 0x000fc80000000a00 */
[----:B------:R-:W-:-:S04]  /*218b0*/  SHF.R.S32.HI R5, RZ, 0x1f, R4 ;  /* 0x0000001fff057819 */ /* 0x000fc80000011404 */
[----:B------:R-:W-:Y:S01]  /*218c0*/  LEA.HI R6, R5, R4, RZ, 0x5 ;  /* 0x0000000405067211 */ /* 0x000fe200078f28ff */
[----:B------:R-:W-:Y:S02]  /*218d0*/  IMAD.MOV.U32 R4, RZ, RZ, RZ ;  /* 0x000000ffff047224 */ /* 0x000fe400078e00ff */
[C---:B-1----:R-:W-:Y:S01]  /*218e0*/  IMAD.SHL.U32 R17, R0.reuse, 0x100, RZ ;  /* 0x0000010000117824 */ /* 0x042fe200078e00ff */
[----:B------:R-:W-:Y:S01]  /*218f0*/  SHF.R.S32.HI R6, RZ, 0x5, R6 ;  /* 0x00000005ff067819 */ /* 0x000fe20000011406 */
[----:B------:R-:W-:-:S03]  /*21900*/  IMAD.SHL.U32 R0, R0, 0x2000, RZ ;  /* 0x0000200000007824 */ /* 0x000fc600078e00ff */
[----:B------:R-:W-:Y:S01]  /*21910*/  LOP3.LUT R17, R17, 0x100, RZ, 0xc0, !PT ;  /* 0x0000010011117812 */ /* 0x000fe200078ec0ff */
[----:B------:R-:W-:Y:S01]  /*21920*/  VIADD R18, R6, 0x1 ;  /* 0x0000000106127836 */ /* 0x000fe20000000000 */
[----:B------:R-:W-:-:S05]  /*21930*/  LOP3.LUT R0, R0, 0x2000, RZ, 0xc0, !PT ;  /* 0x0000200000007812 */ /* 0x000fca00078ec0ff */
[----:B------:R-:W-:Y:S02]  /*21940*/  VIADD R5, R0, 0xf180 ;  /* 0x0000f18000057836 */ /* 0x000fe40000000000 */
[----:B------:R-:W-:Y:S01]  /*21950*/  IMAD.MOV.U32 R0, RZ, RZ, 0x1 ;  /* 0x00000001ff007424 */ /* 0x000fe200078e00ff */
[----:B--2---:R-:W-:-:S07]  /*21960*/  LOP3.LUT R7, R7, 0x2, RZ, 0xfc, !PT ;  /* 0x0000000207077812 */ /* 0x004fce00078efcff */
.L_x_1080:
[----:B------:R-:W-:-:S03]  /*21970*/  UMOV UR5, 0xffffffff ;  /* 0xffffffff00057882 */ /* 0x000fc60000000000 */
[----:B------:R-:W-:Y:S05]  /*21980*/  BRA.DIV UR5, `(.L_x_1070) ;  /* 0x0000001205947947 */ /* 0x000fea000b800000 */
[----:B------:R-:W-:-:S13]  /*21990*/  ELECT P6, URZ, PT ;  /* 0x00000000003f782f */ /* 0x000fda00038c0000 */
.L_x_1097:
[----:B------:R-:W0:Y:S01]  /*219a0*/  LDC R8, c[0x0][0x28c] ;  /* 0x0000a300ff087b82 */ /* 0x000e220000000800 */
[----:B------:R-:W-:Y:S01]  /*219b0*/  BSSY B1, `(.L_x_1071) ;  /* 0x0000039000017945 */ /* 0x000fe20003800000 */
[----:B0-----:R-:W-:-:S13]  /*219c0*/  ISETP.LT.OR P6, PT, R8, 0x1, !P6 ;  /* 0x000000010800780c */ /* 0x001fda00077c1670 */
[----:B------:R-:W-:Y:S05]  /*219d0*/  @P6 BRA `(.L_x_1072) ;  /* 0x0000000000d86947 */ /* 0x000fea0003800000 */
[----:B------:R-:W-:Y:S02]  /*219e0*/  IMAD R2, R2, 0x200, R17 ;  /* 0x0000020002027824 */ /* 0x000fe400078e0211 */
[----:B------:R-:W-:Y:S02]  /*219f0*/  IMAD R3, R3, 0xc0, RZ ;  /* 0x000000c003037824 */ /* 0x000fe400078e02ff */
[----:B------:R-:W-:Y:S02]  /*21a00*/  IMAD.MOV.U32 R8, RZ, RZ, RZ ;  /* 0x000000ffff087224 */ /* 0x000fe400078e00ff */
[----:B------:R-:W-:Y:S02]  /*21a10*/  IMAD.MOV.U32 R9, RZ, RZ, R18 ;  /* 0x000000ffff097224 */ /* 0x000fe400078e0012 */
[----:B------:R-:W-:Y:S02]  /*21a20*/  IMAD.MOV.U32 R10, RZ, RZ, R0 ;  /* 0x000000ffff0a7224 */ /* 0x000fe400078e0000 */
[----:B------:R-:W-:-:S07]  /*21a30*/  IMAD.MOV.U32 R12, RZ, RZ, R4 ;  /* 0x000000ffff0c7224 */ /* 0x000fce00078e0004 */
.L_x_1075:
[----:B------:R-:W0:Y:S01]  /*21a40*/  S2R R13, SR_CgaCtaId ;  /* 0x00000000000d7919 */ /* 0x000e220000008800 */
[----:B------:R-:W-:Y:S02]  /*21a50*/  MOV R14, 0x400 ;  /* 0x00000400000e7802 */ /* 0x000fe40000000f00 */
[----:B------:R-:W-:Y:S02]  /*21a60*/  SHF.L.U32 R15, R10, 0x1f, RZ ;  /* 0x0000001f0a0f7819 */ /* 0x000fe400000006ff */
[----:B0-----:R-:W-:-:S05]  /*21a70*/  LEA R13, R13, R14, 0x18 ;  /* 0x0000000e0d0d7211 */ /* 0x001fca00078ec0ff */
[----:B------:R-:W-:-:S04]  /*21a80*/  IMAD R14, R12, 0x8, R13 ;  /* 0x000000080c0e7824 */ /* 0x000fc800078e020d */
[----:B------:R-:W0:Y:S02]  /*21a90*/  SYNCS.PHASECHK.TRANS64.TRYWAIT P0, [R14+URZ+0x50], R15 ;  /* 0x0000500f0e0075a7 */ /* 0x000e24000800017f */
[----:B0-----:R-:W-:Y:S05]  /*21aa0*/  @!P0 BRA `(.L_x_1073) ;  /* 0x00000010006c8947 */ /* 0x001fea0003800000 */
.L_x_1098:
[----:B------:R-:W1:Y:S02]  /*21ab0*/  S2R R19, SR_TID.X ;  /* 0x0000000000137919 */ /* 0x000e640000002100 */
[----:B-1----:R-:W-:-:S13]  /*21ac0*/  LOP3.LUT P0, RZ, R19, 0x7f, RZ, 0xc0, !PT ;  /* 0x0000007f13ff7812 */ /* 0x002fda000780c0ff */
[----:B0-----:R-:W0:Y:S02]  /*21ad0*/  @!P0 LDC R15, c[0x0][0x500] ;  /* 0x00014000ff0f8b82 */ /* 0x001e240000000800 */
[----:B0-----:R0:W-:Y:S02]  /*21ae0*/  @!P0 SYNCS.ARRIVE.TRANS64 RZ, [R14+URZ], R15 ;  /* 0x0000000f0eff89a7 */ /* 0x0011e4000800003f */
[----:B0-----:R-:W-:-:S04]  /*21af0*/  PRMT R15, R7, 0x9910, RZ ;  /* 0x00009910070f7816 */ /* 0x001fc800000000ff */
[----:B------:R-:W-:-:S13]  /*21b00*/  ISETP.NE.AND P0, PT, R15, 0x2, PT ;  /* 0x000000020f00780c */ /* 0x000fda0003f05270 */
[----:B------:R-:W-:Y:S05]  /*21b10*/  @P0 BRA `(.L_x_1074) ;  /* 0x0000000000040947 */ /* 0x000fea0003800000 */
[----:B------:R-:W-:Y:S01]  /*21b20*/  BPT.TRAP 0x1 ;  /* 0x000000040000795c */ /* 0x000fe20000300000 */
.L_x_1074:
[----:B------:R-:W-:Y:S01]  /*21b30*/  R2UR UR9, R14 ;  /* 0x000000000e0972ca */ /* 0x000fe200000e0000 */
[C---:B------:R-:W-:Y:S01]  /*21b40*/  IMAD R14, R12.reuse, 0x1800, R13 ;  /* 0x000018000c0e7824 */ /* 0x040fe200078e020d */
[----:B------:R-:W-:Y:S01]  /*21b50*/  R2UR UR19, R13 ;  /* 0x000000000d1372ca */ /* 0x000fe200000e0000 */
[----:B------:R-:W-:Y:S01]  /*21b60*/  IMAD R13, R12, 0x4000, R5 ;  /* 0x000040000c0d7824 */ /* 0x000fe200078e0205 */
[----:B------:R-:W-:Y:S01]  /*21b70*/  UIADD3 UR6, UP0, UR24, 0xf0, URZ ;  /* 0x000000f018067890 */ /* 0x000fe2000ff1e03f */
[----:B------:R-:W-:Y:S01]  /*21b80*/  VIADD R9, R9, 0xffffffff ;  /* 0xffffffff09097836 */ /* 0x000fe20000000000 */
[----:B------:R-:W-:Y:S01]  /*21b90*/  R2UR UR5, R14 ;  /* 0x000000000e0572ca */ /* 0x000fe200000e0000 */
[----:B------:R-:W-:Y:S01]  /*21ba0*/  UIADD3 UR26, UP1, UR24, 0x1f0, URZ ;  /* 0x000001f0181a7890 */ /* 0x000fe2000ff3e03f */
[----:B------:R-:W-:Y:S01]  /*21bb0*/  R2UR UR8, R13 ;  /* 0x000000000d0872ca */ /* 0x000fe200000e0000 */
[----:B------:R-:W-:Y:S01]  /*21bc0*/  UIADD3.X UR7, URZ, UR25, URZ, UP0, !UPT ;  /* 0x000000193f077290 */ /* 0x000fe200087fe43f */
[----:B------:R-:W-:Y:S01]  /*21bd0*/  R2UR UR11, R3 ;  /* 0x00000000030b72ca */ /* 0x000fe200000e0000 */
[----:B------:R-:W-:Y:S01]  /*21be0*/  VIADD R12, R12, 0x1 ;  /* 0x000000010c0c7836 */ /* 0x000fe20000000000 */
[----:B------:R-:W-:Y:S01]  /*21bf0*/  R2UR UR10, R8 ;  /* 0x00000000080a72ca */ /* 0x000fe200000e0000 */
[----:B------:R-:W-:Y:S01]  /*21c00*/  UIADD3.X UR27, URZ, UR25, URZ, UP1, !UPT ;  /* 0x000000193f1b7290 */ /* 0x000fe20008ffe43f */
[----:B------:R-:W-:Y:S01]  /*21c10*/  R2UR UR12, R11 ;  /* 0x000000000b0c72ca */ /* 0x000fe200000e0000 */
[----:B------:R-:W-:Y:S01]  /*21c20*/  UMOV UR14, 0x0 ;  /* 0x00000000000e7882 */ /* 0x000fe20000000000 */
[----:B------:R-:W-:Y:S01]  /*21c30*/  R2UR UR20, R2 ;  /* 0x00000000021472ca */ /* 0x000fe200000e0000 */
[----:B------:R-:W-:Y:S01]  /*21c40*/  UMOV UR15, 0x10000000 ;  /* 0x10000000000f7882 */ /* 0x000fe20000000000 */
[----:B------:R-:W-:Y:S01]  /*21c50*/  ISETP.GT.AND P1, PT, R9, 0x1, PT ;  /* 0x000000010900780c */ /* 0x000fe20003f24270 */
[----:B------:R-:W-:Y:S01]  /*21c60*/  UIADD3 UR16, UR5, 0x180, URZ ;  /* 0x0000018005107890 */ /* 0x000fe2000fffe03f */
[----:B------:R-:W-:Y:S01]  /*21c70*/  ISETP.NE.AND P0, PT, R12, 0xa, PT ;  /* 0x0000000a0c00780c */ /* 0x000fe20003f05270 */
[----:B------:R-:W-:Y:S01]  /*21c80*/  UIADD3 UR5, UR19, UR8, URZ ;  /* 0x0000000813057290 */ /* 0x000fe2000fffe03f */
[----:B------:R-:W-:Y:S01]  /*21c90*/  VIADD R8, R8, 0x20 ;  /* 0x0000002008087836 */ /* 0x000fe20000000000 */
[----:B------:R-:W-:Y:S01]  /*21ca0*/  UMOV UR21, 0x30000 ;  /* 0x0003000000157882 */ /* 0x000fe20000000000 */
[----:B------:R-:W-:-:S02]  /*21cb0*/  SEL R13, RZ, 0x1, P0 ;  /* 0x00000001ff0d7807 */ /* 0x000fc40000000000 */
[----:B------:R-:W-:Y:S01]  /*21cc0*/  UMOV UR8, UR16 ;  /* 0x0000001000087c82 */ /* 0x000fe20008000000 */
[----:B------:R-:W-:Y:S01]  /*21cd0*/  SEL R12, R12, RZ, P0 ;  /* 0x000000ff0c0c7207 */ /* 0x000fe20000000000 */
[----:B------:R0:W-:Y:S01]  /*21ce0*/  UTMALDG.3D [UR8], [UR6], desc[UR14] ;  /* 0x00000e08060075b4 */ /* 0x0001e20008011000 */
[----:B------:R-:W-:Y:S01]  /*21cf0*/  LOP3.LUT R10, R10, R13, RZ, 0x3c, !PT ;  /* 0x0000000d0a0a7212 */ /* 0x000fe200078e3cff */
[----:B0-----:R-:W-:Y:S01]  /*21d00*/  UMOV UR11, UR20 ;  /* 0x00000014000b7c82 */ /* 0x001fe20008000000 */
[----:B------:R-:W-:Y:S02]  /*21d10*/  UMOV UR8, UR5 ;  /* 0x0000000500087c82 */ /* 0x000fe40008000000 */
[----:B------:R0:W-:Y:S02]  /*21d20*/  UTMALDG.3D.MULTICAST [UR8], [UR26], UR21, desc[UR14] ;  /* 0x00000e081a0073b4 */ /* 0x0001e40008011815 */
[----:B0-----:R-:W-:Y:S05]  /*21d30*/  @P1 BRA `(.L_x_1075) ;  /* 0xfffffffc00401947 */ /* 0x001fea000383ffff */
.L_x_1072:
[----:B------:R-:W-:Y:S05]  /*21d40*/  BSYNC B1 ;  /* 0x0000000000017941 */ /* 0x000fea0003800000 */
.L_x_1071:
[----:B------:R-:W2:Y:S01]  /*21d50*/  LDL.LU R15, [R1+0x604] ;  /* 0x00060400010f7983 */ /* 0x000ea20000300800 */
[----:B------:R-:W-:Y:S01]  /*21d60*/  LOP3.LUT P0, RZ, R16, 0xff, RZ, 0xc0, !PT ;  /* 0x000000ff10ff7812 */ /* 0x000fe2000780c0ff */
[C---:B------:R-:W-:Y:S01]  /*21d70*/  IMAD.IADD R4, R6.reuse, 0x1, R4 ;  /* 0x0000000106047824 */ /* 0x040fe200078e0204 */
[----:B------:R-:W-:Y:S01]  /*21d80*/  ULDC.64 UR6, c[0x0][0x650] ;  /* 0x0001940000067ab9 */ /* 0x000fe20000000a00 */
[----:B------:R-:W3:Y:S01]  /*21d90*/  LDL.LU R14, [R1+0x608] ;  /* 0x00060800010e7983 */ /* 0x000ee20000300800 */
[----:B------:R-:W-:Y:S01]  /*21da0*/  ISETP.GE.U32.AND P1, PT, R6, 0xa, PT ;  /* 0x0000000a0600780c */ /* 0x000fe20003f26070 */
[----:B------:R-:W-:Y:S01]  /*21db0*/  BSSY B1, `(.L_x_1076) ;  /* 0x000006e000017945 */ /* 0x000fe20003800000 */
[----:B------:R-:W-:Y:S01]  /*21dc0*/  IMAD.MOV.U32 R11, RZ, RZ, -0x1 ;  /* 0xffffffffff0b7424 */ /* 0x000fe200078e00ff */
[----:B------:R-:W-:Y:S02]  /*21dd0*/  PRMT R8, RZ, 0x7610, R8 ;  /* 0x00007610ff087816 */ /* 0x000fe40000000008 */
[----:B------:R-:W-:-:S04]  /*21de0*/  PRMT R16, RZ, 0x7610, R16 ;  /* 0x00007610ff107816 */ /* 0x000fc80000000010 */
[----:B------:R-:W0:Y:S01]  /*21df0*/  @P0 S2R R3, SR_CgaCtaId ;  /* 0x0000000000030919 */ /* 0x000e220000008800 */
[----:B------:R-:W-:-:S04]  /*21e00*/  @P0 MOV R2, 0x400 ;  /* 0x0000040000020802 */ /* 0x000fc80000000f00 */
[----:B0-----:R-:W-:-:S04]  /*21e10*/  @P0 LEA R2, R3, R2, 0x18 ;  /* 0x0000000203020211 */ /* 0x001fc800078ec0ff */
[----:B------:R0:W-:Y:S01]  /*21e20*/  @P0 SYNCS.ARRIVE.TRANS64.A1T0 RZ, [R2+URZ+0xb8], RZ ;  /* 0x0000b8ff02ff09a7 */ /* 0x0001e2000810003f */
[----:B------:R-:W-:-:S04]  /*21e30*/  ISETP.GT.U32.AND P0, PT, R4, 0x9, PT ;  /* 0x000000090400780c */ /* 0x000fc80003f04070 */
[----:B------:R-:W-:Y:S01]  /*21e40*/  ISETP.LT.U32.AND P0, PT, R6, 0xa, P0 ;  /* 0x0000000a0600780c */ /* 0x000fe20000701070 */
[----:B0-----:R-:W-:-:S04]  /*21e50*/  IMAD.WIDE.U32 R2, R4, -0x33333333, RZ ;  /* 0xcccccccd04027825 */ /* 0x001fc800078e00ff */
[----:B------:R-:W-:Y:S01]  /*21e60*/  IMAD.MOV.U32 R2, RZ, RZ, -0x1 ;  /* 0xffffffffff027424 */ /* 0x000fe200078e00ff */
[----:B------:R-:W-:Y:S02]  /*21e70*/  SHF.R.U32.HI R9, RZ, 0x3, R3 ;  /* 0x00000003ff097819 */ /* 0x000fe40000011603 */
[----:B------:R-:W-:-:S03]  /*21e80*/  SEL R3, RZ, 0x1, !P0 ;  /* 0x00000001ff037807 */ /* 0x000fc60004000000 */
[----:B------:R-:W-:Y:S01]  /*21e90*/  IMAD R4, R9, -0xa, R4 ;  /* 0xfffffff609047824 */ /* 0x000fe200078e0204 */
[----:B------:R-:W-:Y:S01]  /*21ea0*/  LOP3.LUT R0, R0, R3, RZ, 0x3c, !PT ;  /* 0x0000000300007212 */ /* 0x000fe200078e3cff */
[----:B------:R-:W-:-:S03]  /*21eb0*/  IMAD.MOV.U32 R3, RZ, RZ, -0x1 ;  /* 0xffffffffff037424 */ /* 0x000fc600078e00ff */
[----:B------:R-:W-:Y:S02]  /*21ec0*/  @P1 LOP3.LUT R0, R0, 0x1, R9, 0x78, !PT ;  /* 0x0000000100001812 */ /* 0x000fe400078e7809 */
[----:B---3--:R-:W-:-:S04]  /*21ed0*/  IADD3 R14, P0, R14, UR22, RZ ;  /* 0x000000160e0e7c10 */ /* 0x008fc8000ff1e0ff */
[----:B--2---:R-:W-:Y:S01]  /*21ee0*/  IADD3.X R15, R15, UR13, RZ, P0, !PT ;  /* 0x0000000d0f0f7c10 */ /* 0x004fe200087fe4ff */
[----:B------:R0:W-:Y:S01]  /*21ef0*/  STL [R1+0x608], R14 ;  /* 0x0006080e01007387 */ /* 0x0001e20000100800 */
[----:B------:R-:W-:-:S03]  /*21f00*/  ISETP.GE.U32.AND P0, PT, R14, UR6, PT ;  /* 0x000000060e007c0c */ /* 0x000fc6000bf06070 */
[----:B------:R0:W-:Y:S01]  /*21f10*/  STL [R1+0x604], R15 ;  /* 0x0006040f01007387 */ /* 0x0001e20000100800 */
[----:B------:R-:W-:-:S13]  /*21f20*/  ISETP.GE.U32.AND.EX P0, PT, R15, UR7, PT, P0 ;  /* 0x000000070f007c0c */ /* 0x000fda000bf06100 */
[----:B0-----:R-:W-:Y:S05]  /*21f30*/  @P0 BRA `(.L_x_1077) ;  /* 0x0000000400540947 */ /* 0x001fea0003800000 */
[----:B------:R-:W0:Y:S01]  /*21f40*/  S2R R10, SR_CTAID.X ;  /* 0x00000000000a7919 */ /* 0x000e220000002500 */
[----:B------:R-:W1:Y:S01]  /*21f50*/  LDC R13, c[0x0][0x65c] ;  /* 0x00019700ff0d7b82 */ /* 0x000e620000000800 */
[----:B------:R-:W-:Y:S01]  /*21f60*/  ULDC UR5, c[0x0][0x150] ;  /* 0x0000540000057ab9 */ /* 0x000fe20000000800 */
[----:B------:R-:W-:Y:S01]  /*21f70*/  ULDC.64 UR6, c[0x0][0x628] ;  /* 0x00018a0000067ab9 */ /* 0x000fe20000000a00 */
[----:B------:R-:W2:Y:S01]  /*21f80*/  S2R R2, SR_CTAID.Y ;  /* 0x0000000000027919 */ /* 0x000ea20000002600 */
[----:B------:R-:W-:Y:S01]  /*21f90*/  ISETP.NE.U32.AND P0, PT, RZ, UR6, PT ;  /* 0x00000006ff007c0c */ /* 0x000fe2000bf05070 */
[----:B------:R-:W-:-:S03]  /*21fa0*/  ULDC UR8, c[0x0][0x630] ;  /* 0x00018c0000087ab9 */ /* 0x000fc60000000800 */
[----:B------:R-:W-:Y:S02]  /*21fb0*/  ISETP.NE.AND.EX P0, PT, RZ, UR7, PT, P0 ;  /* 0x00000007ff007c0c */ /* 0x000fe4000bf05300 */
[----:B-1----:R-:W-:Y:S02]  /*21fc0*/  ISETP.NE.AND P2, PT, R13, 0x1, PT ;  /* 0x000000010d00780c */ /* 0x002fe40003f45270 */
[----:B0-----:R-:W-:Y:S02]  /*21fd0*/  I2FP.F32.U32 R3, R10 ;  /* 0x0000000a00037245 */ /* 0x001fe40000201000 */
[----:B--2---:R-:W-:-:S03]  /*21fe0*/  I2FP.F32.U32 R9, R2 ;  /* 0x0000000200097245 */ /* 0x004fc60000201000 */
[----:B------:R-:W-:Y:S01]  /*21ff0*/  FMUL R8, R3, UR5 ;  /* 0x0000000503087c20 */ /* 0x000fe20008400000 */
[----:B------:R-:W-:Y:S01]  /*22000*/  ULDC UR5, c[0x0][0x154] ;  /* 0x0000550000057ab9 */ /* 0x000fe20000000800 */
[----:B------:R-:W0:Y:S01]  /*22010*/  LDC R3, c[0x0][0x144] ;  /* 0x00005100ff037b82 */ /* 0x000e220000000800 */
[----:B------:R-:W-:-:S03]  /*22020*/  FMUL R12, R9, UR5 ;  /* 0x00000005090c7c20 */ /* 0x000fc60008400000 */
[----:B------:R-:W1:Y:S04]  /*22030*/  F2I.U32.TRUNC.NTZ R8, R8 ;  /* 0x0000000800087305 */ /* 0x000e68000020f000 */
[----:B------:R-:W2:Y:S04]  /*22040*/  LDC R9, c[0x0][0x148] ;  /* 0x00005200ff097b82 */ /* 0x000ea80000000800 */
[----:B------:R-:W3:Y:S01]  /*22050*/  F2I.U32.TRUNC.NTZ R12, R12 ;  /* 0x0000000c000c7305 */ /* 0x000ee2000020f000 */
[----:B-1----:R-:W-:-:S04]  /*22060*/  IMAD.MOV R11, RZ, RZ, -R8 ;  /* 0x000000ffff0b7224 */ /* 0x002fc800078e0a08 */
[----:B0-----:R-:W-:Y:S02]  /*22070*/  IMAD R10, R3, R11, R10 ;  /* 0x0000000b030a7224 */ /* 0x001fe400078e020a */
[----:B---3--:R-:W-:-:S04]  /*22080*/  IMAD.MOV R3, RZ, RZ, -R12 ;  /* 0x000000ffff037224 */ /* 0x008fc800078e0a0c */
[----:B--2---:R-:W-:Y:S02]  /*22090*/  @P2 IMAD R10, R9, R3, R2 ;  /* 0x00000003090a2224 */ /* 0x004fe400078e0202 */
[----:B------:R-:W-:Y:S02]  /*220a0*/  IMAD.MOV.U32 R2, RZ, RZ, R14 ;  /* 0x000000ffff027224 */ /* 0x000fe400078e000e */
[----:B------:R-:W-:Y:S01]  /*220b0*/  IMAD.MOV.U32 R3, RZ, RZ, R15 ;  /* 0x000000ffff037224 */ /* 0x000fe200078e000f */
[----:B------:R-:W-:Y:S06]  /*220c0*/  @!P0 BRA `(.L_x_1078) ;  /* 0x0000000000288947 */ /* 0x000fec0003800000 */
[----:B------:R-:W-:Y:S02]  /*220d0*/  ULDC UR5, c[0x0][0x634] ;  /* 0x00018d0000057ab9 */ /* 0x000fe40000000800 */
[----:B------:R-:W-:-:S05]  /*220e0*/  IADD3 R3, P0, R14, UR5, RZ ;  /* 0x000000050e037c10 */ /* 0x000fca000ff1e0ff */
[----:B------:R-:W-:-:S04]  /*220f0*/  IMAD.X R11, RZ, RZ, R15, P0 ;  /* 0x000000ffff0b7224 */ /* 0x000fc800000e060f */
[----:B------:R-:W-:-:S04]  /*22100*/  IMAD.WIDE.U32 R8, R11, UR6, RZ ;  /* 0x000000060b087c25 */ /* 0x000fc8000f8e00ff */
[----:B------:R-:W-:-:S04]  /*22110*/  IMAD.WIDE.U32 R8, P0, R3, UR7, R8 ;  /* 0x0000000703087c25 */ /* 0x000fc8000f800008 */
[----:B------:R-:W-:-:S04]  /*22120*/  IMAD.WIDE.U32 R2, R3, UR6, RZ ;  /* 0x0000000603027c25 */ /* 0x000fc8000f8e00ff */
[----:B------:R-:W-:Y:S01]  /*22130*/  IMAD.MOV.U32 R2, RZ, RZ, R9 ;  /* 0x000000ffff027224 */ /* 0x000fe200078e0009 */
[----:B------:R-:W-:Y:S01]  /*22140*/  IADD3 RZ, P1, R3, R8, RZ ;  /* 0x0000000803ff7210 */ /* 0x000fe20007f3e0ff */
[----:B------:R-:W-:-:S04]  /*22150*/  IMAD.X R3, RZ, RZ, RZ, P0 ;  /* 0x000000ffff037224 */ /* 0x000fc800000e06ff */
[----:B------:R-:W-:-:S08]  /*22160*/  IMAD.WIDE.U32.X R2, R11, UR7, R2, P1 ;  /* 0x000000070b027c25 */ /* 0x000fd000088e0402 */
.L_x_1078:
[--C-:B------:R-:W-:Y:S01]  /*22170*/  SHF.R.U64 R11, R2, UR8, R3.reuse ;  /* 0x00000008020b7c19 */ /* 0x100fe20008001203 */
[----:B------:R-:W-:Y:S01]  /*22180*/  ULDC.64 UR6, c[0x0][0x620] ;  /* 0x0001880000067ab9 */ /* 0x000fe20000000a00 */
[----:B------:R-:W-:Y:S01]  /*22190*/  SHF.R.U32.HI R2, RZ, UR8, R3 ;  /* 0x00000008ff027c19 */ /* 0x000fe20008011603 */
[----:B------:R-:W-:Y:S01]  /*221a0*/  IMAD.MOV.U32 R3, RZ, RZ, R15 ;  /* 0x000000ffff037224 */ /* 0x000fe200078e000f */
[----:B------:R-:W-:Y:S01]  /*221b0*/  IADD3 R9, P0, RZ, -R11, RZ ;  /* 0x8000000bff097210 */ /* 0x000fe20007f1e0ff */
[----:B------:R-:W-:-:S04]  /*221c0*/  ULDC UR5, c[0x0][0x618] ;  /* 0x0001860000057ab9 */ /* 0x000fc80000000800 */
[----:B------:R-:W-:-:S04]  /*221d0*/  IMAD.X R2, RZ, RZ, ~R2, P0 ;  /* 0x000000ffff027224 */ /* 0x000fc800000e0e02 */
[----:B------:R-:W-:-:S04]  /*221e0*/  IMAD R2, R2, UR6, RZ ;  /* 0x0000000602027c24 */ /* 0x000fc8000f8e02ff */
[----:B------:R-:W-:Y:S02]  /*221f0*/  IMAD R13, R9, UR7, R2 ;  /* 0x00000007090d7c24 */ /* 0x000fe4000f8e0202 */
[----:B------:R-:W-:-:S04]  /*22200*/  IMAD.MOV.U32 R2, RZ, RZ, R14 ;  /* 0x000000ffff027224 */ /* 0x000fc800078e000e */
[----:B------:R-:W-:Y:S01]  /*22210*/  IMAD.WIDE.U32 R2, R9, UR6, R2 ;  /* 0x0000000609027c25 */ /* 0x000fe2000f8e0002 */
[----:B------:R-:W-:Y:S02]  /*22220*/  ULDC.64 UR6, c[0x0][0x640] ;  /* 0x0001900000067ab9 */ /* 0x000fe40000000a00 */
[----:B------:R-:W-:Y:S01]  /*22230*/  ISETP.NE.U32.AND P0, PT, RZ, UR6, PT ;  /* 0x00000006ff007c0c */ /* 0x000fe2000bf05070 */
[----:B------:R-:W-:-:S03]  /*22240*/  IMAD.IADD R3, R3, 0x1, R13 ;  /* 0x0000000103037824 */ /* 0x000fc600078e020d */
[----:B------:R-:W-:Y:S02]  /*22250*/  ISETP.NE.AND.EX P0, PT, RZ, UR7, PT, P0 ;  /* 0x00000007ff007c0c */ /* 0x000fe4000bf05300 */
[--C-:B------:R-:W-:Y:S02]  /*22260*/  SHF.R.U64 R12, R2, UR5, R3.reuse ;  /* 0x00000005020c7c19 */ /* 0x100fe40008001203 */
[----:B------:R-:W-:Y:S01]  /*22270*/  SHF.R.U32.HI R3, RZ, UR5, R3 ;  /* 0x00000005ff037c19 */ /* 0x000fe20008011603 */
[----:B------:R-:W-:-:S03]  /*22280*/  ULDC UR5, c[0x0][0x608] ;  /* 0x0001820000057ab9 */ /* 0x000fc60000000800 */
[--C-:B------:R-:W-:Y:S02]  /*22290*/  SHF.R.U64 R13, R12, UR5, R3.reuse ;  /* 0x000000050c0d7c19 */ /* 0x100fe40008001203 */
[----:B------:R-:W-:Y:S01]  /*222a0*/  SHF.R.U32.HI R2, RZ, UR5, R3 ;  /* 0x00000005ff027c19 */ /* 0x000fe20008011603 */
[----:B------:R-:W-:-:S03]  /*222b0*/  ULDC UR5, c[0x0][0x658] ;  /* 0x0001960000057ab9 */ /* 0x000fc60000000800 */
[--C-:B------:R-:W-:Y:S02]  /*222c0*/  SHF.R.U64 R14, R13, UR5, R2.reuse ;  /* 0x000000050d0e7c19 */ /* 0x100fe40008001202 */
[----:B------:R-:W-:-:S03]  /*222d0*/  SHF.R.U32.HI R3, RZ, UR5, R2 ;  /* 0x00000005ff037c19 */ /* 0x000fc60008011602 */
        /* <DEDUP_REMOVED lines=12> */
.L_x_1079:
[----:B------:R-:W-:Y:S01]  /*223a0*/  ULDC UR5, c[0x0][0x648] ;  /* 0x0001920000057ab9 */ /* 0x000fe20000000800 */
[----:B------:R-:W-:Y:S01]  /*223b0*/  LOP3.LUT R13, R13, UR17, RZ, 0xc0, !PT ;  /* 0x000000110d0d7c12 */ /* 0x000fe2000f8ec0ff */
[----:B------:R-:W-:Y:S01]  /*223c0*/  IMAD.MOV.U32 R8, RZ, RZ, 0x1 ;  /* 0x00000001ff087424 */ /* 0x000fe200078e00ff */
[----:B------:R-:W-:Y:S01]  /*223d0*/  SHF.R.U64 R2, R2, UR5, R3 ;  /* 0x0000000502027c19 */ /* 0x000fe20008001203 */
[----:B------:R-:W-:-:S04]  /*223e0*/  ULDC UR5, c[0x0][0x638] ;  /* 0x00018e0000057ab9 */ /* 0x000fc80000000800 */
[----:B------:R-:W-:Y:S02]  /*223f0*/  IMAD.MOV R3, RZ, RZ, -R2 ;  /* 0x000000ffff037224 */ /* 0x000fe400078e0a02 */
[----:B------:R-:W-:Y:S02]  /*22400*/  IMAD R13, R2, UR18, R13 ;  /* 0x00000012020d7c24 */ /* 0x000fe4000f8e020d */
[----:B------:R-:W-:Y:S01]  /*22410*/  IMAD R14, R3, UR5, R14 ;  /* 0x00000005030e7c24 */ /* 0x000fe2000f8e020e */
[----:B------:R-:W-:Y:S01]  /*22420*/  ULDC UR5, c[0x0][0x610] ;  /* 0x0001840000057ab9 */ /* 0x000fe20000000800 */
[----:B------:R-:W-:Y:S01]  /*22430*/  LOP3.LUT R3, R12, UR4, RZ, 0xc0, !PT ;  /* 0x000000040c037c12 */ /* 0x000fe2000f8ec0ff */
[----:B------:R-:W-:Y:S01]  /*22440*/  IMAD R10, R13, UR5, R10 ;  /* 0x000000050d0a7c24 */ /* 0x000fe2000f8e020a */
[----:B------:R-:W-:-:S03]  /*22450*/  ULDC UR5, c[0x0][0x600] ;  /* 0x0001800000057ab9 */ /* 0x000fc60000000800 */
[----:B------:R-:W-:-:S05]  /*22460*/  IMAD R3, R14, UR5, R3 ;  /* 0x000000050e037c24 */ /* 0x000fca000f8e0203 */
[----:B------:R-:W-:Y:S02]  /*22470*/  SEL R2, R3, R10, !P2 ;  /* 0x0000000a03027207 */ /* 0x000fe40005000000 */
[----:B------:R-:W-:-:S07]  /*22480*/  SEL R3, R10, R3, !P2 ;  /* 0x000000030a037207 */ /* 0x000fce0005000000 */
.L_x_1077:
[----:B------:R-:W-:Y:S05]  /*22490*/  BSYNC B1 ;  /* 0x0000000000017941 */ /* 0x000fea0003800000 */
.L_x_1076:
[----:B------:R-:W-:-:S13]  /*224a0*/  LOP3.LUT P0, RZ, R8, 0xff, RZ, 0xc0, !PT ;  /* 0x000000ff08ff7812 */ /* 0x000fda000780c0ff */
[----:B------:R-:W-:Y:S05]  /*224b0*/  @P0 BRA `(.L_x_1080) ;  /* 0xfffffff4002c0947 */ /* 0x000fea000383ffff */
[----:B------:R-:W-:Y:S05]  /*224c0*/  BSYNC B0 ;  /* 0x0000000000007941 */ /* 0x000fea0003800000 */
.L_x_1069:
[----:B------:R-:W-:-:S03]  /*224d0*/  UMOV UR5, 0xffffffff ;  /* 0xffffffff00057882 */ /* 0x000fc60000000000 */
[----:B------:R-:W-:Y:S05]  /*224e0*/  BRA.DIV UR5, `(.L_x_1081) ;  /* 0x0000000605f07947 */ /* 0x000fea000b800000 */
[----:B------:R-:W-:-:S13]  /*224f0*/  ELECT P6, URZ, PT ;  /* 0x00000000003f782f */ /* 0x000fda00038c0000 */
.L_x_1101:
[----:B------:R-:W-:Y:S04]  /*22500*/  BSSY B0, `(.L_x_1082) ;  /* 0x0000062000007945 */ /* 0x000fe80003800000 */
[----:B------:R-:W-:Y:S05]  /*22510*/  @!P6 BRA `(.L_x_1083) ;  /* 0x000000040080e947 */ /* 0x000fea0003800000 */
[----:B------:R-:W2:Y:S02]  /*22520*/  LDL.LU R2, [R1+0x600] ;  /* 0x0006000001027983 */ /* 0x000ea40000300800 */
[----:B--2---:R-:W-:-:S04]  /*22530*/  LOP3.LUT R2, R2, 0x2, RZ, 0xfc, !PT ;  /* 0x0000000202027812 */ /* 0x004fc800078efcff */
[----:B------:R-:W-:-:S13]  /*22540*/  ISETP.NE.AND P0, PT, R2, 0x3, PT ;  /* 0x000000030200780c */ /* 0x000fda0003f05270 */
[----:B------:R-:W-:Y:S05]  /*22550*/  @!P0 BRA `(.L_x_1084) ;  /* 0x0000000000048947 */ /* 0x000fea0003800000 */
[----:B------:R-:W-:Y:S01]  /*22560*/  BPT.TRAP 0x1 ;  /* 0x000000040000795c */ /* 0x000fe20000300000 */
.L_x_1084:
[----:B------:R-:W0:Y:S01]  /*22570*/  S2R R3, SR_CgaCtaId ;  /* 0x0000000000037919 */ /* 0x000e220000008800 */
[----:B------:R-:W-:-:S04]  /*22580*/  MOV R2, 0x400 ;  /* 0x0000040000027802 */ /* 0x000fc80000000f00 */
[----:B0-----:R-:W-:Y:S02]  /*22590*/  LEA R3, R3, R2, 0x18 ;  /* 0x0000000203037211 */ /* 0x001fe400078ec0ff */
[----:B------:R-:W-:-:S03]  /*225a0*/  SHF.L.U32 R2, R0, 0x1f, RZ ;  /* 0x0000001f00027819 */ /* 0x000fc600000006ff */
[----:B------:R-:W-:-:S04]  /*225b0*/  VIADD R3, R3, 0x50 ;  /* 0x0000005003037836 */ /* 0x000fc80000000000 */
[----:B------:R-:W-:-:S04]  /*225c0*/  IMAD R5, R4, 0x8, R3 ;  /* 0x0000000804057824 */ /* 0x000fc800078e0203 */
[----:B------:R-:W0:Y:S02]  /*225d0*/  SYNCS.PHASECHK.TRANS64.TRYWAIT P0, [R5+URZ], R2 ;  /* 0x00000002050075a7 */ /* 0x000e24000800017f */
[----:B0-----:R-:W-:Y:S05]  /*225e0*/  @!P0 BRA `(.L_x_1085) ;  /* 0x0000000400d08947 */ /* 0x001fea0003800000 */
.L_x_1102:
[----:B------:R-:W-:-:S05]  /*225f0*/  VIADD R4, R4, 0x1 ;  /* 0x0000000104047836 */ /* 0x000fca0000000000 */
[----:B------:R-:W-:-:S04]  /*22600*/  ISETP.NE.AND P0, PT, R4, 0xa, PT ;  /* 0x0000000a0400780c */ /* 0x000fc80003f05270 */
[----:B0-----:R-:W-:Y:S02]  /*22610*/  SEL R5, RZ, 0x1, P0 ;  /* 0x00000001ff057807 */ /* 0x001fe40000000000 */
[----:B------:R-:W-:Y:S02]  /*22620*/  SEL R4, R4, RZ, P0 ;  /* 0x000000ff04047207 */ /* 0x000fe40000000000 */
[----:B------:R-:W-:-:S03]  /*22630*/  LOP3.LUT R5, R0, R5, RZ, 0x3c, !PT ;  /* 0x0000000500057212 */ /* 0x000fc600078e3cff */
[----:B------:R-:W-:Y:S01]  /*22640*/  IMAD R7, R4, 0x8, R3 ;  /* 0x0000000804077824 */ /* 0x000fe200078e0203 */
[----:B------:R-:W-:-:S04]  /*22650*/  SHF.L.U32 R0, R5, 0x1f, RZ ;  /* 0x0000001f05007819 */ /* 0x000fc800000006ff */
[----:B------:R-:W0:Y:S02]  /*22660*/  SYNCS.PHASECHK.TRANS64.TRYWAIT P0, [R7+URZ], R0 ;  /* 0x00000000070075a7 */ /* 0x000e24000800017f */
[----:B0-----:R-:W-:Y:S05]  /*22670*/  @!P0 BRA `(.L_x_1086) ;  /* 0x0000000400c08947 */ /* 0x001fea0003800000 */
.L_x_1103:
[----:B0-----:R-:W-:-:S05]  /*22680*/  VIADD R0, R4, 0x1 ;  /* 0x0000000104007836 */ /* 0x001fca0000000000 */
[----:B------:R-:W-:-:S04]  /*22690*/  ISETP.NE.AND P0, PT, R0, 0xa, PT ;  /* 0x0000000a0000780c */ /* 0x000fc80003f05270 */
[----:B------:R-:W-:Y:S02]  /*226a0*/  SEL R2, RZ, 0x1, P0 ;  /* 0x00000001ff027807 */ /* 0x000fe40000000000 */
[----:B------:R-:W-:Y:S02]  /*226b0*/  SEL R4, R0, RZ, P0 ;  /* 0x000000ff00047207 */ /* 0x000fe40000000000 */
[----:B------:R-:W-:-:S03]  /*226c0*/  LOP3.LUT R5, R5, R2, RZ, 0x3c, !PT ;  /* 0x0000000205057212 */ /* 0x000fc600078e3cff */
[----:B------:R-:W-:Y:S01]  /*226d0*/  IMAD R7, R4, 0x8, R3 ;  /* 0x0000000804077824 */ /* 0x000fe200078e0203 */
[----:B------:R-:W-:-:S04]  /*226e0*/  SHF.L.U32 R0, R5, 0x1f, RZ ;  /* 0x0000001f05007819 */ /* 0x000fc800000006ff */
[----:B------:R-:W0:Y:S02]  /*226f0*/  SYNCS.PHASECHK.TRANS64.TRYWAIT P0, [R7+URZ], R0 ;  /* 0x00000000070075a7 */ /* 0x000e24000800017f */
[----:B0-----:R-:W-:Y:S05]  /*22700*/  @!P0 BRA `(.L_x_1087) ;  /* 0x0000000400b08947 */ /* 0x001fea0003800000 */
.L_x_1104:
        /* <DEDUP_REMOVED lines=9> */
.L_x_1105:
        /* <DEDUP_REMOVED lines=9> */
.L_x_1106:
        /* <DEDUP_REMOVED lines=9> */
.L_x_1107:
        /* <DEDUP_REMOVED lines=9> */
.L_x_1108:
        /* <DEDUP_REMOVED lines=9> */
.L_x_1109:
        /* <DEDUP_REMOVED lines=9> */
.L_x_1110:
[----:B0-----:R-:W-:-:S05]  /*22a70*/  VIADD R0, R4, 0x1 ;  /* 0x0000000104007836 */ /* 0x001fca0000000000 */
[----:B------:R-:W-:-:S04]  /*22a80*/  ISETP.NE.AND P0, PT, R0, 0xa, PT ;  /* 0x0000000a0000780c */ /* 0x000fc80003f05270 */
[----:B------:R-:W-:Y:S02]  /*22a90*/  SEL R2, RZ, 0x1, P0 ;  /* 0x00000001ff027807 */ /* 0x000fe40000000000 */
[----:B------:R-:W-:Y:S02]  /*22aa0*/  SEL R0, R0, RZ, P0 ;  /* 0x000000ff00007207 */ /* 0x000fe40000000000 */
[----:B------:R-:W-:-:S03]  /*22ab0*/  LOP3.LUT R2, R5, R2, RZ, 0x3c, !PT ;  /* 0x0000000205027212 */ /* 0x000fc600078e3cff */
[----:B------:R-:W-:Y:S01]  /*22ac0*/  IMAD R3, R0, 0x8, R3 ;  /* 0x0000000800037824 */ /* 0x000fe200078e0203 */
[----:B------:R-:W-:-:S07]  /*22ad0*/  SHF.L.U32 R0, R2, 0x1f, RZ ;  /* 0x0000001f02007819 */ /* 0x000fce00000006ff */
.L_x_1094:
[----:B0-----:R0:W1:Y:S02]  /*22ae0*/  SYNCS.PHASECHK.TRANS64.TRYWAIT P0, [R3+URZ], R0 ;  /* 0x00000000030075a7 */ /* 0x001064000800017f */
[----:B-1----:R-:W-:Y:S05]  /*22af0*/  @!P0 NANOSLEEP.SYNCS 0x989680 ;  /* 0x009896800000895d */ /* 0x002fea0003900000 */
[----:B------:R-:W1:Y:S02]  /*22b00*/  @!P0 SYNCS.PHASECHK.TRANS64 P0, [R3+URZ], R0 ;  /* 0x00000000030085a7 */ /* 0x000e64000800007f */
[----:B-1----:R-:W-:Y:S05]  /*22b10*/  @!P0 BRA `(.L_x_1094) ;  /* 0xfffffffc00f08947 */ /* 0x002fea000383ffff */
.L_x_1083:
[----:B------:R-:W-:Y:S05]  /*22b20*/  BSYNC B0 ;  /* 0x0000000000007941 */ /* 0x000fea0003800000 */
.L_x_1082:
[----:B------:R-:W-:Y:S05]  /*22b30*/  EXIT ;  /* 0x000000000000794d */ /* 0x000fea0003800000 */
.L_x_22:
[----:B-1----:R1:W2:Y:S02]  /*22b40*/  SYNCS.PHASECHK.TRANS64.TRYWAIT P1, [R3+URZ], R2 ;  /* 0x00000002030075a7 */ /* 0x0022a4000802017f */
[----:B--2---:R-:W-:Y:S05]  /*22b50*/  @!P1 NANOSLEEP.SYNCS 0x989680 ;  /* 0x009896800000995d */ /* 0x004fea0003900000 */
[----:B------:R-:W2:Y:S02]  /*22b60*/  @!P1 SYNCS.PHASECHK.TRANS64 P1, [R3+URZ], R2 ;  /* 0x00000002030095a7 */ /* 0x000ea4000802007f */
[----:B--2---:R-:W-:Y:S05]  /*22b70*/  @!P1 BRA `(.L_x_22) ;  /* 0xfffffffc00f09947 */ /* 0x004fea000383ffff */
[----:B------:R-:W-:Y:S05]  /*22b80*/  BRA `(.L_x_21) ;  /* 0xfffffde800c07947 */ /* 0x000fea000383ffff */
.L_x_27:
[----:B-1----:R1:W2:Y:S02]  /*22b90*/  SYNCS.PHASECHK.TRANS64.TRYWAIT P1, [R5+URZ], R6 ;  /* 0x00000006050075a7 */ /* 0x0022a4000802017f */
[----:B--2---:R-:W-:Y:S05]  /*22ba0*/  @!P1 NANOSLEEP.SYNCS 0x989680 ;  /* 0x009896800000995d */ /* 0x004fea0003900000 */
[----:B------:R-:W2:Y:S02]  /*22bb0*/  @!P1 SYNCS.PHASECHK.TRANS64 P1, [R5+URZ], R6 ;  /* 0x00000006050095a7 */ /* 0x000ea4000802007f */
[----:B--2---:R-:W-:Y:S05]  /*22bc0*/  @!P1 BRA `(.L_x_27) ;  /* 0xfffffffc00f09947 */ /* 0x004fea000383ffff */
[----:B------:R-:W-:Y:S05]  /*22bd0*/  BRA `(.L_x_26) ;  /* 0xfffffdfc00547947 */ /* 0x000fea000383ffff */
.L_x_1070:
[----:B------:R-:W-:Y:S01]  /*22be0*/  BSSY B1, `(.L_x_1095) ;  /* 0x0000006000017945 */ /* 0x000fe20003800000 */
[----:B------:R-:W-:-:S07]  /*22bf0*/  IMAD.MOV.U32 R15, RZ, RZ, -0x1 ;  /* 0xffffffffff0f7424 */ /* 0x000fce00078e00ff */
[----:B------:R-:W-:Y:S05]  /*22c00*/  WARPSYNC.COLLECTIVE R15, `(.L_x_1096) ;  /* 0x000000000f0c7348 */ /* 0x000fea0003c00000 */
[----:B------:R-:W-:Y:S02]  /*22c10*/  ELECT P6, UR62, PT ;  /* 0x00000000003e782f */ /* 0x000fe400038c0000 */
[----:B------:R-:W-:Y:S01]  /*22c20*/  MOV R14, UR62 ;  /* 0x0000003e000e7c02 */ /* 0x000fe20008000f00 */
[----:B------:R-:W-:Y:S10]  /*22c30*/  ENDCOLLECTIVE ;  /* 0x000000000000791b */ /* 0x000ff40003800000 */
.L_x_1096:
[----:B------:R-:W-:Y:S05]  /*22c40*/  BSYNC B1 ;  /* 0x0000000000017941 */ /* 0x000fea0003800000 */
.L_x_1095:
[----:B------:R-:W-:Y:S05]  /*22c50*/  BRA `(.L_x_1097) ;  /* 0xffffffec00507947 */ /* 0x000fea000383ffff */
.L_x_1073:
[----:B0-----:R0:W1:Y:S02]  /*22c60*/  SYNCS.PHASECHK.TRANS64.TRYWAIT P0, [R14+URZ+0x50], R15 ;  /* 0x0000500f0e0075a7 */ /* 0x001064000800017f */
[----:B-1----:R-:W-:Y:S05]  /*22c70*/  @!P0 NANOSLEEP.SYNCS 0x989680 ;  /* 0x009896800000895d */ /* 0x002fea0003900000 */
[----:B------:R-:W1:Y:S02]  /*22c80*/  @!P0 SYNCS.PHASECHK.TRANS64 P0, [R14+URZ+0x50], R15 ;  /* 0x0000500f0e0085a7 */ /* 0x000e64000800007f */
[----:B-1----:R-:W-:Y:S05]  /*22c90*/  @!P0 BRA `(.L_x_1073) ;  /* 0xfffffffc00f08947 */ /* 0x002fea000383ffff */
[----:B------:R-:W-:Y:S05]  /*22ca0*/  BRA `(.L_x_1098) ;  /* 0xffffffec00807947 */ /* 0x000fea000383ffff */
.L_x_1081:
[----:B------:R-:W-:Y:S01]  /*22cb0*/  BSSY B0, `(.L_x_1099) ;  /* 0x0000006000007945 */ /* 0x000fe20003800000 */
[----:B------:R-:W-:-:S07]  /*22cc0*/  IMAD.MOV.U32 R15, RZ, RZ, -0x1 ;  /* 0xffffffffff0f7424 */ /* 0x000fce00078e00ff */
[----:B------:R-:W-:Y:S05]  /*22cd0*/  WARPSYNC.COLLECTIVE R15, `(.L_x_1100) ;  /* 0x000000000f0c7348 */ /* 0x000fea0003c00000 */
[----:B------:R-:W-:Y:S02]  /*22ce0*/  ELECT P6, UR62, PT ;  /* 0x00000000003e782f */ /* 0x000fe400038c0000 */
[----:B------:R-:W-:Y:S01]  /*22cf0*/  MOV R14, UR62 ;  /* 0x0000003e000e7c02 */ /* 0x000fe20008000f00 */
[----:B------:R-:W-:Y:S10]  /*22d00*/  ENDCOLLECTIVE ;  /* 0x000000000000791b */ /* 0x000ff40003800000 */
.L_x_1100:
[----:B------:R-:W-:Y:S05]  /*22d10*/  BSYNC B0 ;  /* 0x0000000000007941 */ /* 0x000fea0003800000 */
.L_x_1099:
[----:B------:R-:W-:Y:S05]  /*22d20*/  BRA `(.L_x_1101) ;  /* 0xfffffff400f47947 */ /* 0x000fea000383ffff */
.L_x_1085:
[----:B0-----:R0:W1:Y:S02]  /*22d30*/  SYNCS.PHASECHK.TRANS64.TRYWAIT P0, [R5+URZ], R2 ;  /* 0x00000002050075a7 */ /* 0x001064000800017f */
[----:B-1----:R-:W-:Y:S05]  /*22d40*/  @!P0 NANOSLEEP.SYNCS 0x989680 ;  /* 0x009896800000895d */ /* 0x002fea0003900000 */
[----:B------:R-:W1:Y:S02]  /*22d50*/  @!P0 SYNCS.PHASECHK.TRANS64 P0, [R5+URZ], R2 ;  /* 0x00000002050085a7 */ /* 0x000e64000800007f */
[----:B-1----:R-:W-:Y:S05]  /*22d60*/  @!P0 BRA `(.L_x_1085) ;  /* 0xfffffffc00f08947 */ /* 0x002fea000383ffff */
[----:B------:R-:W-:Y:S05]  /*22d70*/  BRA `(.L_x_1102) ;  /* 0xfffffff8001c7947 */ /* 0x000fea000383ffff */
.L_x_1086:
[----:B0-----:R0:W1:Y:S02]  /*22d80*/  SYNCS.PHASECHK.TRANS64.TRYWAIT P0, [R7+URZ], R0 ;  /* 0x00000000070075a7 */ /* 0x001064000800017f */
[----:B-1----:R-:W-:Y:S05]  /*22d90*/  @!P0 NANOSLEEP.SYNCS 0x989680 ;  /* 0x009896800000895d */ /* 0x002fea0003900000 */
[----:B------:R-:W1:Y:S02]  /*22da0*/  @!P0 SYNCS.PHASECHK.TRANS64 P0, [R7+URZ], R0 ;  /* 0x00000000070085a7 */ /* 0x000e64000800007f */
[----:B-1----:R-:W-:Y:S05]  /*22db0*/  @!P0 BRA `(.L_x_1086) ;  /* 0xfffffffc00f08947 */ /* 0x002fea000383ffff */
[----:B------:R-:W-:Y:S05]  /*22dc0*/  BRA `(.L_x_1103) ;  /* 0xfffffff8002c7947 */ /* 0x000fea000383ffff */
.L_x_1087:
[----:B0-----:R0:W1:Y:S02]  /*22dd0*/  SYNCS.PHASECHK.TRANS64.TRYWAIT P0, [R7+URZ], R0 ;  /* 0x00000000070075a7 */ /* 0x001064000800017f */
[----:B-1----:R-:W-:Y:S05]  /*22de0*/  @!P0 NANOSLEEP.SYNCS 0x989680 ;  /* 0x009896800000895d */ /* 0x002fea0003900000 */
[----:B------:R-:W1:Y:S02]  /*22df0*/  @!P0 SYNCS.PHASECHK.TRANS64 P0, [R7+URZ], R0 ;  /* 0x00000000070085a7 */ /* 0x000e64000800007f */
[----:B-1----:R-:W-:Y:S05]  /*22e00*/  @!P0 BRA `(.L_x_1087) ;  /* 0xfffffffc00f08947 */ /* 0x002fea000383ffff */
[----:B------:R-:W-:Y:S05]  /*22e10*/  BRA `(.L_x_1104) ;  /* 0xfffffff8003c7947 */ /* 0x000fea000383ffff */
.L_x_1088:
[----:B0-----:R0:W1:Y:S02]  /*22e20*/  SYNCS.PHASECHK.TRANS64.TRYWAIT P0, [R7+URZ], R0 ;  /* 0x00000000070075a7 */ /* 0x001064000800017f */
[----:B-1----:R-:W-:Y:S05]  /*22e30*/  @!P0 NANOSLEEP.SYNCS 0x989680 ;  /* 0x009896800000895d */ /* 0x002fea0003900000 */
[----:B------:R-:W1:Y:S02]  /*22e40*/  @!P0 SYNCS.PHASECHK.TRANS64 P0, [R7+URZ], R0 ;  /* 0x00000000070085a7 */ /* 0x000e64000800007f */
[----:B-1----:R-:W-:Y:S05]  /*22e50*/  @!P0 BRA `(.L_x_1088) ;  /* 0xfffffffc00f08947 */ /* 0x002fea000383ffff */
[----:B------:R-:W-:Y:S05]  /*22e60*/  BRA `(.L_x_1105) ;  /* 0xfffffff8004c7947 */ /* 0x000fea000383ffff */
.L_x_1089:
[----:B0-----:R0:W1:Y:S02]  /*22e70*/  SYNCS.PHASECHK.TRANS64.TRYWAIT P0, [R7+URZ], R0 ;  /* 0x00000000070075a7 */ /* 0x001064000800017f */
[----:B-1----:R-:W-:Y:S05]  /*22e80*/  @!P0 NANOSLEEP.SYNCS 0x989680 ;  /* 0x009896800000895d */ /* 0x002fea0003900000 */
[----:B------:R-:W1:Y:S02]  /*22e90*/  @!P0 SYNCS.PHASECHK.TRANS64 P0, [R7+URZ], R0 ;  /* 0x00000000070085a7 */ /* 0x000e64000800007f */
[----:B-1----:R-:W-:Y:S05]  /*22ea0*/  @!P0 BRA `(.L_x_1089) ;  /* 0xfffffffc00f08947 */ /* 0x002fea000383ffff */
[----:B------:R-:W-:Y:S05]  /*22eb0*/  BRA `(.L_x_1106) ;  /* 0xfffffff8005c7947 */ /* 0x000fea000383ffff */
.L_x_1090:
[----:B0-----:R0:W1:Y:S02]  /*22ec0*/  SYNCS.PHASECHK.TRANS64.TRYWAIT P0, [R7+URZ], R0 ;  /* 0x00000000070075a7 */ /* 0x001064000800017f */
[----:B-1----:R-:W-:Y:S05]  /*22ed0*/  @!P0 NANOSLEEP.SYNCS 0x989680 ;  /* 0x009896800000895d */ /* 0x002fea0003900000 */
[----:B------:R-:W1:Y:S02]  /*22ee0*/  @!P0 SYNCS.PHASECHK.TRANS64 P0, [R7+URZ], R0 ;  /* 0x00000000070085a7 */ /* 0x000e64000800007f */
[----:B-1----:R-:W-:Y:S05]  /*22ef0*/  @!P0 BRA `(.L_x_1090) ;  /* 0xfffffffc00f08947 */ /* 0x002fea000383ffff */
[----:B------:R-:W-:Y:S05]  /*22f00*/  BRA `(.L_x_1107) ;  /* 0xfffffff8006c7947 */ /* 0x000fea000383ffff */
.L_x_1091:
[----:B0-----:R0:W1:Y:S02]  /*22f10*/  SYNCS.PHASECHK.TRANS64.TRYWAIT P0, [R7+URZ], R0 ;  /* 0x00000000070075a7 */ /* 0x001064000800017f */
[----:B-1----:R-:W-:Y:S05]  /*22f20*/  @!P0 NANOSLEEP.SYNCS 0x989680 ;  /* 0x009896800000895d */ /* 0x002fea0003900000 */
[----:B------:R-:W1:Y:S02]  /*22f30*/  @!P0 SYNCS.PHASECHK.TRANS64 P0, [R7+URZ], R0 ;  /* 0x00000000070085a7 */ /* 0x000e64000800007f */
[----:B-1----:R-:W-:Y:S05]  /*22f40*/  @!P0 BRA `(.L_x_1091) ;  /* 0xfffffffc00f08947 */ /* 0x002fea000383ffff */
[----:B------:R-:W-:Y:S05]  /*22f50*/  BRA `(.L_x_1108) ;  /* 0xfffffff8007c7947 */ /* 0x000fea000383ffff */
.L_x_1092:
[----:B0-----:R0:W1:Y:S02]  /*22f60*/  SYNCS.PHASECHK.TRANS64.TRYWAIT P0, [R7+URZ], R0 ;  /* 0x00000000070075a7 */ /* 0x001064000800017f */
[----:B-1----:R-:W-:Y:S05]  /*22f70*/  @!P0 NANOSLEEP.SYNCS 0x989680 ;  /* 0x009896800000895d */ /* 0x002fea0003900000 */
[----:B------:R-:W1:Y:S02]  /*22f80*/  @!P0 SYNCS.PHASECHK.TRANS64 P0, [R7+URZ], R0 ;  /* 0x00000000070085a7 */ /* 0x000e64000800007f */
[----:B-1----:R-:W-:Y:S05]  /*22f90*/  @!P0 BRA `(.L_x_1092) ;  /* 0xfffffffc00f08947 */ /* 0x002fea000383ffff */
[----:B------:R-:W-:Y:S05]  /*22fa0*/  BRA `(.L_x_1109) ;  /* 0xfffffff8008c7947 */ /* 0x000fea000383ffff */
.L_x_1093:
[----:B0-----:R0:W1:Y:S02]  /*22fb0*/  SYNCS.PHASECHK.TRANS64.TRYWAIT P0, [R7+URZ], R0 ;  /* 0x00000000070075a7 */ /* 0x001064000800017f */
[----:B-1----:R-:W-:Y:S05]  /*22fc0*/  @!P0 NANOSLEEP.SYNCS 0x989680 ;  /* 0x009896800000895d */ /* 0x002fea0003900000 */
[----:B------:R-:W1:Y:S02]  /*22fd0*/  @!P0 SYNCS.PHASECHK.TRANS64 P0, [R7+URZ], R0 ;  /* 0x00000000070085a7 */ /* 0x000e64000800007f */
[----:B-1----:R-:W-:Y:S05]  /*22fe0*/  @!P0 BRA `(.L_x_1093) ;  /* 0xfffffffc00f08947 */ /* 0x002fea000383ffff */
[----:B------:R-:W-:Y:S05]  /*22ff0*/  BRA `(.L_x_1110) ;  /* 0xfffffff8009c7947 */ /* 0x000fea000383ffff */
.L_x_1111:
[----:B------:R-:W-:-:S00]  /*23000*/  BRA `(.L_x_1111) ;  /* 0xfffffffc00fc7947 */ /* 0x000fc0000383ffff */
[----:B------:R-:W-:-:S00]  /*23010*/  NOP ;  /* 0x0000000000007918 */ /* 0x000fc00000000000 */
        /* <DEDUP_REMOVED lines=14> */
.L_x_1112:


//--------------------- .nv.global.init           --------------------------
	.section	.nv.global.init,"aw",@progbits
.nv.global.init:
	.type		$str$22,@object
	.size		$str$22,($str$23 - $str$22)
$str$22:
        /*0000*/ 	.byte	0x6b, 0x5f, 0x74, 0x69, 0x6c, 0x65, 0x5f, 0x63, 0x6f, 0x75, 0x6e, 0x74, 0x20, 0x3e, 0x3d, 0x20
        /*0010*/ 	.byte	0x31, 0x00
	.type		$str$23,@object
	.size		$str$23,(__unnamed_1 - $str$23)
$str$23:
        /*0012*/ 	.byte	0x2f, 0x74, 0x6d, 0x70, 0x2f, 0x63, 0x75, 0x74, 0x6c, 0x61, 0x73, 0x73, 0x5f, 0x73, 0x77, 0x65
        /*0022*/ 	.byte	0x65, 0x70, 0x5f, 0x73, 0x72, 0x63, 0x2f, 0x69, 0x6e, 0x63, 0x6c, 0x75, 0x64, 0x65, 0x2f, 0x63
        /*0032*/ 	.byte	0x75, 0x74, 0x6c, 0x61, 0x73, 0x73, 0x2f, 0x67, 0x65, 0x6d, 0x6d, 0x2f, 0x63, 0x6f, 0x6c, 0x6c
        /*0042*/ 	.byte	0x65, 0x63, 0x74, 0x69, 0x76, 0x65, 0x2f, 0x73, 0x6d, 0x39, 0x30, 0x5f, 0x6d, 0x6d, 0x61, 0x5f
        /*0052*/ 	.byte	0x74, 0x6d, 0x61, 0x5f, 0x67, 0x6d, 0x6d, 0x61, 0x5f, 0x73, 0x73, 0x5f, 0x77, 0x61, 0x72, 0x70
        /*0062*/ 	.byte	0x73, 0x70, 0x65, 0x63, 0x69, 0x61, 0x6c, 0x69, 0x7a, 0x65, 0x64, 0x2e, 0x68, 0x70, 0x70, 0x00
	.type		__unnamed_1,@object
	.size		__unnamed_1,(.L_0 - __unnamed_1)
__unnamed_1:
        /* <DEDUP_REMOVED lines=173> */
        /*0b42*/ 	.byte	0x75, 0x74, 0x65, 0x3a, 0x3a, 0x69, 0x64, 0x65, 0x6e, 0x74, 0x69, 0x74, 0x79, 0x5d, 0x00
.L_0:


//--------------------- .nv.shared._ZN7cutlass13device_kernelINS_4gemm6kernel13GemmUniversalIN4cute5tupleIJiiiiEEENS1_10collective13CollectiveMmaINS1_34MainloopSm90TmaGmmaWarpSpecializedILi10ENS5_IJNS4_1CILi2EEENSA_ILi1EEESC_EEENS1_35KernelTmaWarpSpecializedCooperativeEEENS5_IJNSA_ILi192EEENSA_ILi512EEENSA_ILi32EEEEEEaNS5_IJlSC_lEEEaSK_NS4_8TiledMMAINS4_8MMA_AtomIJNS4_4SM904GMMA27MMA_64x256x32_S32S8S8_SS_TNEEEENS4_6LayoutISD_NS5_IJSC_NSA_ILi0EEESS_EEEEENS5_IJNS4_10UnderscoreESV_SV_EEEEENS4_13SM90_TMA_LOADENS4_14ComposedLayoutINS4_7SwizzleILi1ELi4ELi3EEENS4_18smem_ptr_flag_bitsILi8EEENSR_INS5_IJNSA_ILi8EEESI_EEENS5_IJSI_SC_EEEEEEEvNS4_8identityENS4_23SM90_TMA_LOAD_MULTICASTES18_vS19_EENS_8epilogue10collective6detail29Sm90TmaWarpSpecializedAdapterINS1D_15DefaultEpilogueIaSK_SK_NS1C_6thread17LinearCombinationIaLi1EiiLNS1H_9ScaleType4KindE0ELNS_15FloatRoundStyleE2EaEENS1_15EpilogueDefaultEEEEEvvEEEEvNT_6ParamsE --------------------------
	.section	.nv.shared._ZN7cutlass13device_kernelINS_4gemm6kernel13GemmUniversalIN4cute5tupleIJiiiiEEENS1_10collective13CollectiveMmaINS1_34MainloopSm90TmaGmmaWarpSpecializedILi10ENS5_IJNS4_1CILi2EEENSA_ILi1EEESC_EEENS1_35KernelTmaWarpSpecializedCooperativeEEENS5_IJNSA_ILi192EEENSA_ILi512EEENSA_ILi32EEEEEEaNS5_IJlSC_lEEEaSK_NS4_8TiledMMAINS4_8MMA_AtomIJNS4_4SM904GMMA27MMA_64x256x32_S32S8S8_SS_TNEEEENS4_6LayoutISD_NS5_IJSC_NSA_ILi0EEESS_EEEEENS5_IJNS4_10UnderscoreESV_SV_EEEEENS4_13SM90_TMA_LOADENS4_14ComposedLayoutINS4_7SwizzleILi1ELi4ELi3EEENS4_18smem_ptr_flag_bitsILi8EEENSR_INS5_IJNSA_ILi8EEESI_EEENS5_IJSI_SC_EEEEEEEvNS4_8identityENS4_23SM90_TMA_LOAD_MULTICASTES18_vS19_EENS_8epilogue10collective6detail29Sm90TmaWarpSpecializedAdapterINS1D_15DefaultEpilogueIaSK_SK_NS1C_6thread17LinearCombinationIaLi1EiiLNS1H_9ScaleType4KindE0ELNS_15FloatRoundStyleE2EaEENS1_15EpilogueDefaultEEEEEvvEEEEvNT_6ParamsE,"aw",@nobits
	.sectionflags	@""
	.align	16
	.zero		1024


//--------------------- .nv.shared.reserved.0     --------------------------
	.section	.nv.shared.reserved.0,"aw",@nobits
	.weak		__nv_reservedSMEM_offset_0_alias
	.size		__nv_reservedSMEM_offset_0_alias, 0, 0
	.other		__nv_reservedSMEM_offset_0_alias,@"STO_CUDA_RESERVED_SHARED STV_DEFAULT"
__nv_reservedSMEM_offset_0_alias:
	.zero		0


//--------------------- .nv.global                --------------------------
	.section	.nv.global,"aw",@nobits
.nv.global:
	.type		_ZN40_INTERNAL_5b42ef75_4_k_cu_2751e323_159614cute1_E,@object
	.size		_ZN40_INTERNAL_5b42ef75_4_k_cu_2751e323_159614cute1_E,(_ZN40_INTERNAL_5b42ef75_4_k_cu_2751e323_159614cuda3std3__45__cpo6cbeginE - _ZN40_INTERNAL_5b42ef75_4_k_cu_2751e323_159614cute1_E)
_ZN40_INTERNAL_5b42ef75_4_k_cu_2751e323_159614cute1_E:
	.zero		1
	.type		_ZN40_INTERNAL_5b42ef75_4_k_cu_2751e323_159614cuda3std3__45__cpo6cbeginE,@object
	.size		_ZN40_INTERNAL_5b42ef75_4_k_cu_2751e323_159614cuda3std3__45__cpo6cbeginE,(_ZN40_INTERNAL_5b42ef75_4_k_cu_2751e323_159614cuda3std3__48in_placeE - _ZN40_INTERNAL_5b42ef75_4_k_cu_2751e323_159614cuda3std3__45__cpo6cbeginE)
_ZN40_INTERNAL_5b42ef75_4_k_cu_2751e323_159614cuda3std3__45__cpo6cbeginE:
	.zero		1
	.type		_ZN40_INTERNAL_5b42ef75_4_k_cu_2751e323_159614cuda3std3__48in_placeE,@object
	.size		_ZN40_INTERNAL_5b42ef75_4_k_cu_2751e323_159614cuda3std3__48in_placeE,(_ZN40_INTERNAL_5b42ef75_4_k_cu_2751e323_159614cuda3std6ranges3__45__cpo9iter_moveE - _ZN40_INTERNAL_5b42ef75_4_k_cu_2751e323_159614cuda3std3__48in_placeE)
_ZN40_INTERNAL_5b42ef75_4_k_cu_2751e323_159614cuda3std3__48in_placeE:
	.zero		1
	.type		_ZN40_INTERNAL_5b42ef75_4_k_cu_2751e323_159614cuda3std6ranges3__45__cpo9iter_moveE,@object
	.size		_ZN40_INTERNAL_5b42ef75_4_k_cu_2751e323_159614cuda3std6ranges3__45__cpo9iter_moveE,(_ZN40_INTERNAL_5b42ef75_4_k_cu_2751e323_159614cuda3std3__45__cpo5beginE - _ZN40_INTERNAL_5b42ef75_4_k_cu_2751e323_159614cuda3std6ranges3__45__cpo9iter_moveE)
_ZN40_INTERNAL_5b42ef75_4_k_cu_2751e323_159614cuda3std6ranges3__45__cpo9iter_moveE:
	.zero		1
	.type		_ZN40_INTERNAL_5b42ef75_4_k_cu_2751e323_159614cuda3std3__45__cpo5beginE,@object
	.size		_ZN40_INTERNAL_5b42ef75_4_k_cu_2751e323_159614cuda3std3__45__cpo5beginE,(_ZN40_INTERNAL_5b42ef75_4_k_cu_2751e323_159614cuda3std3__442_GLOBAL__N__5b42ef75_4_k_cu_2751e323_159616ignoreE - _ZN40_INTERNAL_5b42ef75_4_k_cu_2751e323_159614cuda3std3__45__cpo5beginE)
_ZN40_INTERNAL_5b42ef75_4_k_cu_2751e323_159614cuda3std3__45__cpo5beginE:
	.zero		1
	.type		_ZN40_INTERNAL_5b42ef75_4_k_cu_2751e323_159614cuda3std3__442_GLOBAL__N__5b42ef75_4_k_cu_2751e323_159616ignoreE,@object
	.size		_ZN40_INTERNAL_5b42ef75_4_k_cu_2751e323_159614cuda3std3__442_GLOBAL__N__5b42ef75_4_k_cu_2751e323_159616ignoreE,(_ZN40_INTERNAL_5b42ef75_4_k_cu_2751e323_159614cute7productE - _ZN40_INTERNAL_5b42ef75_4_k_cu_2751e323_159614cuda3std3__442_GLOBAL__N__5b42ef75_4_k_cu_2751e323_159616ignoreE)
_ZN40_INTERNAL_5b42ef75_4_k_cu_2751e323_159614cuda3std3__442_GLOBAL__N__5b42ef75_4_k_cu_2751e323_159616ignoreE:
	.zero		1
	.type		_ZN40_INTERNAL_5b42ef75_4_k_cu_2751e323_159614cute7productE,@object
	.size		_ZN40_INTERNAL_5b42ef75_4_k_cu_2751e323_159614cute7productE,(_ZN40_INTERNAL_5b42ef75_4_k_cu_2751e323_159614cuda3std3__45__cpo3endE - _ZN40_INTERNAL_5b42ef75_4_k_cu_2751e323_159614cute7productE)
_ZN40_INTERNAL_5b42ef75_4_k_cu_2751e323_159614cute7productE:
	.zero		1
	.type		_ZN40_INTERNAL_5b42ef75_4_k_cu_2751e323_159614cuda3std3__45__cpo3endE,@object
	.size		_ZN40_INTERNAL_5b42ef75_4_k_cu_2751e323_159614cuda3std3__45__cpo3endE,(_ZN40_INTERNAL_5b42ef75_4_k_cu_2751e323_159614cuda3std3__419piecewise_constructE - _ZN40_INTERNAL_5b42ef75_4_k_cu_2751e323_159614cuda3std3__45__cpo3endE)
_ZN40_INTERNAL_5b42ef75_4_k_cu_2751e323_159614cuda3std3__45__cpo3endE:
	.zero		1
	.type		_ZN40_INTERNAL_5b42ef75_4_k_cu_2751e323_159614cuda3std3__419piecewise_constructE,@object
	.size		_ZN40_INTERNAL_5b42ef75_4_k_cu_2751e323_159614cuda3std3__419piecewise_constructE,(_ZN40_INTERNAL_5b42ef75_4_k_cu_2751e323_159614cuda3std3__45__cpo4cendE - _ZN40_INTERNAL_5b42ef75_4_k_cu_2751e323_159614cuda3std3__419piecewise_constructE)
_ZN40_INTERNAL_5b42ef75_4_k_cu_2751e323_159614cuda3std3__419piecewise_constructE:
	.zero		1
	.type		_ZN40_INTERNAL_5b42ef75_4_k_cu_2751e323_159614cuda3std3__45__cpo4cendE,@object
	.size		_ZN40_INTERNAL_5b42ef75_4_k_cu_2751e323_159614cuda3std3__45__cpo4cendE,(_ZN40_INTERNAL_5b42ef75_4_k_cu_2751e323_159614cuda3std6ranges3__45__cpo4swapE - _ZN40_INTERNAL_5b42ef75_4_k_cu_2751e323_159614cuda3std3__45__cpo4cendE)
_ZN40_INTERNAL_5b42ef75_4_k_cu_2751e323_159614cuda3std3__45__cpo4cendE:
	.zero		1
	.type		_ZN40_INTERNAL_5b42ef75_4_k_cu_2751e323_159614cuda3std6ranges3__45__cpo4swapE,@object
	.size		_ZN40_INTERNAL_5b42ef75_4_k_cu_2751e323_159614cuda3std6ranges3__45__cpo4swapE,(.L_8 - _ZN40_INTERNAL_5b42ef75_4_k_cu_2751e323_159614cuda3std6ranges3__45__cpo4swapE)
_ZN40_INTERNAL_5b42ef75_4_k_cu_2751e323_159614cuda3std6ranges3__45__cpo4swapE:
	.zero		1
.L_8:


//--------------------- .nv.constant0._ZN7cutlass13device_kernelINS_4gemm6kernel13GemmUniversalIN4cute5tupleIJiiiiEEENS1_10collective13CollectiveMmaINS1_34MainloopSm90TmaGmmaWarpSpecializedILi10ENS5_IJNS4_1CILi2EEENSA_ILi1EEESC_EEENS1_35KernelTmaWarpSpecializedCooperativeEEENS5_IJNSA_ILi192EEENSA_ILi512EEENSA_ILi32EEEEEEaNS5_IJlSC_lEEEaSK_NS4_8TiledMMAINS4_8MMA_AtomIJNS4_4SM904GMMA27MMA_64x256x32_S32S8S8_SS_TNEEEENS4_6LayoutISD_NS5_IJSC_NSA_ILi0EEESS_EEEEENS5_IJNS4_10UnderscoreESV_SV_EEEEENS4_13SM90_TMA_LOADENS4_14ComposedLayoutINS4_7SwizzleILi1ELi4ELi3EEENS4_18smem_ptr_flag_bitsILi8EEENSR_INS5_IJNSA_ILi8EEESI_EEENS5_IJSI_SC_EEEEEEEvNS4_8identityENS4_23SM90_TMA_LOAD_MULTICASTES18_vS19_EENS_8epilogue10collective6detail29Sm90TmaWarpSpecializedAdapterINS1D_15DefaultEpilogueIaSK_SK_NS1C_6thread17LinearCombinationIaLi1EiiLNS1H_9ScaleType4KindE0ELNS_15FloatRoundStyleE2EaEENS1_15EpilogueDefaultEEEEEvvEEEEvNT_6ParamsE --------------------------
	.section	.nv.constant0._ZN7cutlass13device_kernelINS_4gemm6kernel13GemmUniversalIN4cute5tupleIJiiiiEEENS1_10collective13CollectiveMmaINS1_34MainloopSm90TmaGmmaWarpSpecializedILi10ENS5_IJNS4_1CILi2EEENSA_ILi1EEESC_EEENS1_35KernelTmaWarpSpecializedCooperativeEEENS5_IJNSA_ILi192EEENSA_ILi512EEENSA_ILi32EEEEEEaNS5_IJlSC_lEEEaSK_NS4_8TiledMMAINS4_8MMA_AtomIJNS4_4SM904GMMA27MMA_64x256x32_S32S8S8_SS_TNEEEENS4_6LayoutISD_NS5_IJSC_NSA_ILi0EEESS_EEEEENS5_IJNS4_10UnderscoreESV_SV_EEEEENS4_13SM90_TMA_LOADENS4_14ComposedLayoutINS4_7SwizzleILi1ELi4ELi3EEENS4_18smem_ptr_flag_bitsILi8EEENSR_INS5_IJNSA_ILi8EEESI_EEENS5_IJSI_SC_EEEEEEEvNS4_8identityENS4_23SM90_TMA_LOAD_MULTICASTES18_vS19_EENS_8epilogue10collective6detail29Sm90TmaWarpSpecializedAdapterINS1D_15DefaultEpilogueIaSK_SK_NS1C_6thread17LinearCombinationIaLi1EiiLNS1H_9ScaleType4KindE0ELNS_15FloatRoundStyleE2EaEENS1_15EpilogueDefaultEEEEEvvEEEEvNT_6ParamsE,"a",@progbits
	.sectionflags	@""
	.align	4
.nv.constant0._ZN7cutlass13device_kernelINS_4gemm6kernel13GemmUniversalIN4cute5tupleIJiiiiEEENS1_10collective13CollectiveMmaINS1_34MainloopSm90TmaGmmaWarpSpecializedILi10ENS5_IJNS4_1CILi2EEENSA_ILi1EEESC_EEENS1_35KernelTmaWarpSpecializedCooperativeEEENS5_IJNSA_ILi192EEENSA_ILi512EEENSA_ILi32EEEEEEaNS5_IJlSC_lEEEaSK_NS4_8TiledMMAINS4_8MMA_AtomIJNS4_4SM904GMMA27MMA_64x256x32_S32S8S8_SS_TNEEEENS4_6LayoutISD_NS5_IJSC_NSA_ILi0EEESS_EEEEENS5_IJNS4_10UnderscoreESV_SV_EEEEENS4_13SM90_TMA_LOADENS4_14ComposedLayoutINS4_7SwizzleILi1ELi4ELi3EEENS4_18smem_ptr_flag_bitsILi8EEENSR_INS5_IJNSA_ILi8EEESI_EEENS5_IJSI_SC_EEEEEEEvNS4_8identityENS4_23SM90_TMA_LOAD_MULTICASTES18_vS19_EENS_8epilogue10collective6detail29Sm90TmaWarpSpecializedAdapterINS1D_15DefaultEpilogueIaSK_SK_NS1C_6thread17LinearCombinationIaLi1EiiLNS1H_9ScaleType4KindE0ELNS_15FloatRoundStyleE2EaEENS1_15EpilogueDefaultEEEEEvvEEEEvNT_6ParamsE:
	.zero		1664


//--------------------- SYMBOLS --------------------------

	.type		.nv.reservedSmem.offset0,@object
	.size		.nv.reservedSmem.offset0,0x4
	.type		__assertfail,@function
